def attn_fwd(
    Q,
    K,
    V,
    Out,
    Lse,
    sm_scale,
    stride_qz,
    stride_qh,
    stride_qm,
    stride_qk,
    stride_kz,
    stride_kh,
    stride_kn,
    stride_kk,
    stride_vz,
    stride_vh,
    stride_vn,
    stride_vk,
    stride_oz,
    stride_oh,
    stride_om,
    stride_ok,
    seqlen_q,
    seqlen_k,
    BLOCK_M: tl.constexpr,
    BLOCK_N: tl.constexpr,
    HEAD_DIM: tl.constexpr,
    CAUSAL: tl.constexpr,
):
    start_m = tl.program_id(0)
    off_hz = tl.program_id(1)
    q_off = off_hz * stride_qh
    k_off = off_hz * stride_kh
    v_off = off_hz * stride_vh
    offs_m = start_m * BLOCK_M + tl.arange(0, BLOCK_M)
    offs_d = tl.arange(0, HEAD_DIM)
    offs_n = tl.arange(0, BLOCK_N)
    q_ptrs = Q + q_off + offs_m[:, None] * stride_qm + offs_d[None, :] * stride_qk
    k_ptrs = K + k_off + offs_d[:, None] * stride_kk + offs_n[None, :] * stride_kn
    v_ptrs = V + v_off + offs_n[:, None] * stride_vn + offs_d[None, :] * stride_vk
    m_i = tl.full([BLOCK_M], float("-inf"), dtype=tl.float32)
    l_i = tl.zeros([BLOCK_M], dtype=tl.float32) + 1.0
    acc = tl.zeros([BLOCK_M, HEAD_DIM], dtype=tl.float32)
    q = tl.load(q_ptrs)
    acc, l_i, m_i = _attn_fwd_inner(
        acc,
        l_i,
        m_i,
        q,
        k_ptrs,
        v_ptrs,
        sm_scale,
        stride_kn,
        stride_vn,
        start_m,
        seqlen_k,
        BLOCK_M,
        BLOCK_N,
        HEAD_DIM,
        CAUSAL,
    )
    acc = acc / l_i[:, None]
    lse = m_i + tl.math.log2(l_i) / 1.4426950408889634
    o_ptrs = (
        Out
        + off_hz * stride_oh
        + offs_m[:, None] * stride_om
        + offs_d[None, :] * stride_ok
    )
    tl.store(o_ptrs, acc.to(Out.dtype.element_ty))
    tl.store(Lse + off_hz * seqlen_q + offs_m, lse)

# config = {"BLOCK_M": 64, "BLOCK_N": 32, "HEAD_DIM": 128, "arch": "sm_100", "causal": false, "dtype": "fp8e4m3", "num_stages": 3, "num_warps": 8}
# arch = sm_100


// ===== COMPILED SASS (sm_100a) =====

	.target	sm_100a

	.elftype	@"ET_EXEC"


//--------------------- .note.nv.tkinfo           --------------------------
	.section	.note.nv.tkinfo,"",@"SHT_NOTE"
	.sectionflags	@"SHF_NOTE_NV_TKINFO"
	.tkinfo
        /*0018*/ 	.word	0x00000081
        /*0030*/ 	.string	""
        /*0030*/ 	.string	"ptxas-blackwell"
        /*0030*/ 	.string	"Cuda compilation tools, release 12.9, V12.9.86"
        /*0030*/ 	.string	"Build cuda_12.9.r12.9/compiler.36037853_0"
        /*0030*/ 	.string	"-v  -suppress-debug-info  -lineinfo  -arch sm_100a "



//--------------------- .note.nv.cuver            --------------------------
	.section	.note.nv.cuver,"",@"SHT_NOTE"
	.sectionflags	@"SHF_NOTE_NV_CUVER"
        /*0018*/ 	.short	0x0001
        /*001a*/ 	.short	0x0064
        /*001c*/ 	.short	0x0001
        /*001e*/ 	.short	0x0000
        /*0020*/ 	.short	0x0001
        /*0022*/ 	.short	0x0000


//--------------------- .nv.info                  --------------------------
	.section	.nv.info,"",@"SHT_CUDA_INFO"
	.align	4


	//----- nvinfo : EIATTR_REGCOUNT
	.align		4
        /*0000*/ 	.byte	0x04, 0x2f
        /*0002*/ 	.short	(.L_5 - .L_4)
	.align		4
.L_4:
        /*0004*/ 	.word	index@(attn_fwd)
        /*0008*/ 	.word	0x00000080


	//----- nvinfo : EIATTR_FRAME_SIZE
	.align		4
.L_5:
        /*000c*/ 	.byte	0x04, 0x11
        /*000e*/ 	.short	(.L_7 - .L_6)
	.align		4
.L_6:
        /*0010*/ 	.word	index@($__internal_2_$__cuda_sm10x_tcgen05_guardrail_trap_unallocated_columns_being_dealloced)
        /*0014*/ 	.word	0x00000000


	//----- nvinfo : EIATTR_FRAME_SIZE
	.align		4
.L_7:
        /*0018*/ 	.byte	0x04, 0x11
        /*001a*/ 	.short	(.L_9 - .L_8)
	.align		4
.L_8:
        /*001c*/ 	.word	index@($__internal_1_$__cuda_sm10x_tcgen05_guardrail_trap_phase_invalid_during_alloc)
        /*0020*/ 	.word	0x00000000


	//----- nvinfo : EIATTR_FRAME_SIZE
	.align		4
.L_9:
        /*0024*/ 	.byte	0x04, 0x11
        /*0026*/ 	.short	(.L_11 - .L_10)
	.align		4
.L_10:
        /*0028*/ 	.word	index@($__internal_0_$__cuda_sm10x_tcgen05_guardrail_trap_col_being_dealloced_not_returned_by_alloc)
        /*002c*/ 	.word	0x00000000


	//----- nvinfo : EIATTR_FRAME_SIZE
	.align		4
.L_11:
        /*0030*/ 	.byte	0x04, 0x11
        /*0032*/ 	.short	(.L_13 - .L_12)
	.align		4
.L_12:
        /*0034*/ 	.word	index@(attn_fwd)
        /*0038*/ 	.word	0x00000000


	//----- nvinfo : EIATTR_MIN_STACK_SIZE
	.align		4
.L_13:
        /*003c*/ 	.byte	0x04, 0x12
        /*003e*/ 	.short	(.L_15 - .L_14)
	.align		4
.L_14:
        /*0040*/ 	.word	index@(attn_fwd)
        /*0044*/ 	.word	0x00000000
.L_15:


//--------------------- .nv.info.attn_fwd         --------------------------
	.section	.nv.info.attn_fwd,"",@"SHT_CUDA_INFO"
	.sectionflags	@""
	.align	4


	//----- nvinfo : EIATTR_CUDA_API_VERSION
	.align		4
        /*0000*/ 	.byte	0x04, 0x37
        /*0002*/ 	.short	(.L_17 - .L_16)
.L_16:
        /*0004*/ 	.word	0x00000081


	//----- nvinfo : EIATTR_KPARAM_INFO
	.align		4
.L_17:
        /*0008*/ 	.byte	0x04, 0x17
        /*000a*/ 	.short	(.L_19 - .L_18)
.L_18:
        /*000c*/ 	.word	0x00000000
        /*0010*/ 	.short	0x0019
        /*0012*/ 	.short	0x0080
        /*0014*/ 	.byte	0x00, 0xf4, 0x21, 0x00


	//----- nvinfo : EIATTR_KPARAM_INFO
	.align		4
.L_19:
        /*0018*/ 	.byte	0x04, 0x17
        /*001a*/ 	.short	(.L_21 - .L_20)
.L_20:
        /*001c*/ 	.word	0x00000000
        /*0020*/ 	.short	0x0018
        /*0022*/ 	.short	0x0078
        /*0024*/ 	.byte	0x00, 0xf4, 0x21, 0x00


	//----- nvinfo : EIATTR_KPARAM_INFO
	.align		4
.L_21:
        /*0028*/ 	.byte	0x04, 0x17
        /*002a*/ 	.short	(.L_23 - .L_22)
.L_22:
        /*002c*/ 	.word	0x00000000
        /*0030*/ 	.short	0x0017
        /*0032*/ 	.short	0x0070
        /*0034*/ 	.byte	0x00, 0xf0, 0x11, 0x00


	//----- nvinfo : EIATTR_KPARAM_INFO
	.align		4
.L_23:
        /*0038*/ 	.byte	0x04, 0x17
        /*003a*/ 	.short	(.L_25 - .L_24)
.L_24:
        /*003c*/ 	.word	0x00000000
        /*0040*/ 	.short	0x0016
        /*0042*/ 	.short	0x006c
        /*0044*/ 	.byte	0x00, 0xf0, 0x11, 0x00


	//----- nvinfo : EIATTR_KPARAM_INFO
	.align		4
.L_25:
        /*0048*/ 	.byte	0x04, 0x17
        /*004a*/ 	.short	(.L_27 - .L_26)
.L_26:
        /*004c*/ 	.word	0x00000000
        /*0050*/ 	.short	0x0015
        /*0052*/ 	.short	0x0068
        /*0054*/ 	.byte	0x00, 0xf0, 0x11, 0x00


	//----- nvinfo : EIATTR_KPARAM_INFO
	.align		4
.L_27:
        /*0058*/ 	.byte	0x04, 0x17
        /*005a*/ 	.short	(.L_29 - .L_28)
.L_28:
        /*005c*/ 	.word	0x00000000
        /*0060*/ 	.short	0x0014
        /*0062*/ 	.short	0x0064
        /*0064*/ 	.byte	0x00, 0xf0, 0x11, 0x00


	//----- nvinfo : EIATTR_KPARAM_INFO
	.align		4
.L_29:
        /*0068*/ 	.byte	0x04, 0x17
        /*006a*/ 	.short	(.L_31 - .L_30)
.L_30:
        /*006c*/ 	.word	0x00000000
        /*0070*/ 	.short	0x0013
        /*0072*/ 	.short	0x0060
        /*0074*/ 	.byte	0x00, 0xf0, 0x11, 0x00


	//----- nvinfo : EIATTR_KPARAM_INFO
	.align		4
.L_31:
        /*0078*/ 	.byte	0x04, 0x17
        /*007a*/ 	.short	(.L_33 - .L_32)
.L_32:
        /*007c*/ 	.word	0x00000000
        /*0080*/ 	.short	0x0012
        /*0082*/ 	.short	0x005c
        /*0084*/ 	.byte	0x00, 0xf0, 0x11, 0x00


	//----- nvinfo : EIATTR_KPARAM_INFO
	.align		4
.L_33:
        /*0088*/ 	.byte	0x04, 0x17
        /*008a*/ 	.short	(.L_35 - .L_34)
.L_34:
        /*008c*/ 	.word	0x00000000
        /*0090*/ 	.short	0x0011
        /*0092*/ 	.short	0x0058
        /*0094*/ 	.byte	0x00, 0xf0, 0x11, 0x00


	//----- nvinfo : EIATTR_KPARAM_INFO
	.align		4
.L_35:
        /*0098*/ 	.byte	0x04, 0x17
        /*009a*/ 	.short	(.L_37 - .L_36)
.L_36:
        /*009c*/ 	.word	0x00000000
        /*00a0*/ 	.short	0x0010
        /*00a2*/ 	.short	0x0054
        /*00a4*/ 	.byte	0x00, 0xf0, 0x11, 0x00


	//----- nvinfo : EIATTR_KPARAM_INFO
	.align		4
.L_37:
        /*00a8*/ 	.byte	0x04, 0x17
        /*00aa*/ 	.short	(.L_39 - .L_38)
.L_38:
        /*00ac*/ 	.word	0x00000000
        /*00b0*/ 	.short	0x000f
        /*00b2*/ 	.short	0x0050
        /*00b4*/ 	.byte	0x00, 0xf0, 0x11, 0x00


	//----- nvinfo : EIATTR_KPARAM_INFO
	.align		4
.L_39:
        /*00b8*/ 	.byte	0x04, 0x17
        /*00ba*/ 	.short	(.L_41 - .L_40)
.L_40:
        /*00bc*/ 	.word	0x00000000
        /*00c0*/ 	.short	0x000e
        /*00c2*/ 	.short	0x004c
        /*00c4*/ 	.byte	0x00, 0xf0, 0x11, 0x00


	//----- nvinfo : EIATTR_KPARAM_INFO
	.align		4
.L_41:
        /*00c8*/ 	.byte	0x04, 0x17
        /*00ca*/ 	.short	(.L_43 - .L_42)
.L_42:
        /*00cc*/ 	.word	0x00000000
        /*00d0*/ 	.short	0x000d
        /*00d2*/ 	.short	0x0048
        /*00d4*/ 	.byte	0x00, 0xf0, 0x11, 0x00


	//----- nvinfo : EIATTR_KPARAM_INFO
	.align		4
.L_43:
        /*00d8*/ 	.byte	0x04, 0x17
        /*00da*/ 	.short	(.L_45 - .L_44)
.L_44:
        /*00dc*/ 	.word	0x00000000
        /*00e0*/ 	.short	0x000c
        /*00e2*/ 	.short	0x0044
        /*00e4*/ 	.byte	0x00, 0xf0, 0x11, 0x00


	//----- nvinfo : EIATTR_KPARAM_INFO
	.align		4
.L_45:
        /*00e8*/ 	.byte	0x04, 0x17
        /*00ea*/ 	.short	(.L_47 - .L_46)
.L_46:
        /*00ec*/ 	.word	0x00000000
        /*00f0*/ 	.short	0x000b
        /*00f2*/ 	.short	0x0040
        /*00f4*/ 	.byte	0x00, 0xf0, 0x11, 0x00


	//----- nvinfo : EIATTR_KPARAM_INFO
	.align		4
.L_47:
        /*00f8*/ 	.byte	0x04, 0x17
        /*00fa*/ 	.short	(.L_49 - .L_48)
.L_48:
        /*00fc*/ 	.word	0x00000000
        /*0100*/ 	.short	0x000a
        /*0102*/ 	.short	0x003c
        /*0104*/ 	.byte	0x00, 0xf0, 0x11, 0x00


	//----- nvinfo : EIATTR_KPARAM_INFO
	.align		4
.L_49:
        /*0108*/ 	.byte	0x04, 0x17
        /*010a*/ 	.short	(.L_51 - .L_50)
.L_50:
        /*010c*/ 	.word	0x00000000
        /*0110*/ 	.short	0x0009
        /*0112*/ 	.short	0x0038
        /*0114*/ 	.byte	0x00, 0xf0, 0x11, 0x00


	//----- nvinfo : EIATTR_KPARAM_INFO
	.align		4
.L_51:
        /*0118*/ 	.byte	0x04, 0x17
        /*011a*/ 	.short	(.L_53 - .L_52)
.L_52:
        /*011c*/ 	.word	0x00000000
        /*0120*/ 	.short	0x0008
        /*0122*/ 	.short	0x0034
        /*0124*/ 	.byte	0x00, 0xf0, 0x11, 0x00


	//----- nvinfo : EIATTR_KPARAM_INFO
	.align		4
.L_53:
        /*0128*/ 	.byte	0x04, 0x17
        /*012a*/ 	.short	(.L_55 - .L_54)
.L_54:
        /*012c*/ 	.word	0x00000000
        /*0130*/ 	.short	0x0007
        /*0132*/ 	.short	0x0030
        /*0134*/ 	.byte	0x00, 0xf0, 0x11, 0x00


	//----- nvinfo : EIATTR_KPARAM_INFO
	.align		4
.L_55:
        /*0138*/ 	.byte	0x04, 0x17
        /*013a*/ 	.short	(.L_57 - .L_56)
.L_56:
        /*013c*/ 	.word	0x00000000
        /*0140*/ 	.short	0x0006
        /*0142*/ 	.short	0x002c
        /*0144*/ 	.byte	0x00, 0xf0, 0x11, 0x00


	//----- nvinfo : EIATTR_KPARAM_INFO
	.align		4
.L_57:
        /*0148*/ 	.byte	0x04, 0x17
        /*014a*/ 	.short	(.L_59 - .L_58)
.L_58:
        /*014c*/ 	.word	0x00000000
        /*0150*/ 	.short	0x0005
        /*0152*/ 	.short	0x0028
        /*0154*/ 	.byte	0x00, 0xf0, 0x11, 0x00


	//----- nvinfo : EIATTR_KPARAM_INFO
	.align		4
.L_59:
        /*0158*/ 	.byte	0x04, 0x17
        /*015a*/ 	.short	(.L_61 - .L_60)
.L_60:
        /*015c*/ 	.word	0x00000000
        /*0160*/ 	.short	0x0004
        /*0162*/ 	.short	0x0020
        /*0164*/ 	.byte	0x00, 0xf4, 0x21, 0x00


	//----- nvinfo : EIATTR_KPARAM_INFO
	.align		4
.L_61:
        /*0168*/ 	.byte	0x04, 0x17
        /*016a*/ 	.short	(.L_63 - .L_62)
.L_62:
        /*016c*/ 	.word	0x00000000
        /*0170*/ 	.short	0x0003
        /*0172*/ 	.short	0x0018
        /*0174*/ 	.byte	0x00, 0xf4, 0x21, 0x00


	//----- nvinfo : EIATTR_KPARAM_INFO
	.align		4
.L_63:
        /*0178*/ 	.byte	0x04, 0x17
        /*017a*/ 	.short	(.L_65 - .L_64)
.L_64:
        /*017c*/ 	.word	0x00000000
        /*0180*/ 	.short	0x0002
        /*0182*/ 	.short	0x0010
        /*0184*/ 	.byte	0x00, 0xf4, 0x21, 0x00


	//----- nvinfo : EIATTR_KPARAM_INFO
	.align		4
.L_65:
        /*0188*/ 	.byte	0x04, 0x17
        /*018a*/ 	.short	(.L_67 - .L_66)
.L_66:
        /*018c*/ 	.word	0x00000000
        /*0190*/ 	.short	0x0001
        /*0192*/ 	.short	0x0008
        /*0194*/ 	.byte	0x00, 0xf4, 0x21, 0x00


	//----- nvinfo : EIATTR_KPARAM_INFO
	.align		4
.L_67:
        /*0198*/ 	.byte	0x04, 0x17
        /*019a*/ 	.short	(.L_69 - .L_68)
.L_68:
        /*019c*/ 	.word	0x00000000
        /*01a0*/ 	.short	0x0000
        /*01a2*/ 	.short	0x0000
        /*01a4*/ 	.byte	0x00, 0xf4, 0x21, 0x00


	//----- nvinfo : EIATTR_AT_ENTRY_FRAGMENTS
	.align		4
.L_69:
        /*01a8*/ 	.byte	0x04, 0x4f
        /*01aa*/ 	.short	(.L_71 - .L_70)


	//   ....[0]....
.L_70:
        /*01ac*/ 	.word	0x00000004


	//----- nvinfo : EIATTR_RESERVED_SMEM_USED
	.align		4
.L_71:
        /*01b0*/ 	.byte	0x01, 0x41
	.zero		2


	//----- nvinfo : EIATTR_SPARSE_MMA_MASK
	.align		4
        /*01b4*/ 	.byte	0x03, 0x50
        /*01b6*/ 	.short	0x0000


	//----- nvinfo : EIATTR_TCGEN05_1CTA_USED
	.align		4
        /*01b8*/ 	.byte	0x01, 0x51
	.zero		2


	//----- nvinfo : EIATTR_MAXREG_COUNT
	.align		4
        /*01bc*/ 	.byte	0x03, 0x1b
        /*01be*/ 	.short	0x00ff


	//----- nvinfo : EIATTR_NUM_BARRIERS
	.align		4
        /*01c0*/ 	.byte	0x02, 0x4c
        /*01c2*/ 	.byte	0x01
	.zero		1


	//----- nvinfo : EIATTR_INT_WARP_WIDE_INSTR_OFFSETS
	.align		4
        /*01c4*/ 	.byte	0x04, 0x31
        /*01c6*/ 	.short	(.L_73 - .L_72)


	//   ....[0]....
.L_72:
        /*01c8*/ 	.word	0x00001290


	//   ....[1]....
        /*01cc*/ 	.word	0x000012b0


	//   ....[2]....
        /*01d0*/ 	.word	0x00001740


	//   ....[3]....
        /*01d4*/ 	.word	0x000017f0


	//   ....[4]....
        /*01d8*/ 	.word	0x000032e0


	//   ....[5]....
        /*01dc*/ 	.word	0x000061b0


	//   ....[6]....
        /*01e0*/ 	.word	0x00006200


	//----- nvinfo : EIATTR_COOP_GROUP_MASK_REGIDS
	.align		4
.L_73:
        /*01e4*/ 	.byte	0x04, 0x29
        /*01e6*/ 	.short	(.L_75 - .L_74)


	//   ....[0]....
.L_74:
        /*01e8*/ 	.word	0xffffffff


	//   ....[1]....
        /*01ec*/ 	.word	0xffffffff


	//   ....[2]....
        /*01f0*/ 	.word	0xffffffff


	//   ....[3]....
        /*01f4*/ 	.word	0xffffffff


	//   ....[4]....
        /*01f8*/ 	.word	0xffffffff


	//   ....[5]....
        /*01fc*/ 	.word	0xffffffff


	//   ....[6]....
        /*0200*/ 	.word	0xffffffff


	//   ....[7]....
        /*0204*/ 	.word	0xffffffff


	//   ....[8]....
        /*0208*/ 	.word	0xffffffff


	//   ....[9]....
        /*020c*/ 	.word	0xffffffff


	//   ....[10]....
        /*0210*/ 	.word	0xffffffff


	//   ....[11]....
        /*0214*/ 	.word	0xffffffff


	//----- nvinfo : EIATTR_COOP_GROUP_INSTR_OFFSETS
	.align		4
.L_75:
        /*0218*/ 	.byte	0x04, 0x28
        /*021a*/ 	.short	(.L_77 - .L_76)


	//   ....[0]....
.L_76:
        /*021c*/ 	.word	0x00000050


	//   ....[1]....
        /*0220*/ 	.word	0x00000310


	//   ....[2]....
        /*0224*/ 	.word	0x00001db0


	//   ....[3]....
        /*0228*/ 	.word	0x00002180


	//   ....[4]....
        /*022c*/ 	.word	0x00002460


	//   ....[5]....
        /*0230*/ 	.word	0x000024c0


	//   ....[6]....
        /*0234*/ 	.word	0x00003720


	//   ....[7]....
        /*0238*/ 	.word	0x00003770


	//   ....[8]....
        /*023c*/ 	.word	0x000039c0


	//   ....[9]....
        /*0240*/ 	.word	0x00003a20


	//   ....[10]....
        /*0244*/ 	.word	0x00006040


	//   ....[11]....
        /*0248*/ 	.word	0x000062b0


	//----- nvinfo : EIATTR_VRC_CTA_INIT_COUNT
	.align		4
.L_77:
        /*024c*/ 	.byte	0x02, 0x4a
        /*024e*/ 	.byte	0x80
	.zero		1


	//----- nvinfo : EIATTR_MBARRIER_INSTR_OFFSETS
	.align		4
        /*0250*/ 	.byte	0x04, 0x39
        /*0252*/ 	.short	(.L_79 - .L_78)


	//   ....[0]....
.L_78:
        /*0254*/ 	.word	0x00001530
        /*0258*/ 	.word	0x000000ff
        /*025c*/ 	.word	0x00000000
        /*0260*/ 	.short	0x0100
        /*0262*/ 	.byte	0x0d
	.zero		1


	//   ....[1]....
        /*0264*/ 	.word	0x000017e0
        /*0268*/ 	.word	0x000000ff
        /*026c*/ 	.word	0x00005808
        /*0270*/ 	.short	0x0100
        /*0272*/ 	.byte	0x0a
	.zero		1


	//   ....[2]....
        /*0274*/ 	.word	0x00001940
        /*0278*/ 	.word	0x000000ff
        /*027c*/ 	.word	0x00003000
        /*0280*/ 	.short	0x0100
        /*0282*/ 	.byte	0x0a
	.zero		1


	//   ....[3]....
        /*0284*/ 	.word	0x00001b90
        /*0288*/ 	.word	0x000000ff
        /*028c*/ 	.word	0x00003000
        /*0290*/ 	.short	0x010a
        /*0292*/ 	.byte	0x0a
	.zero		1


	//   ....[4]....
        /*0294*/ 	.word	0x00001c70
        /*0298*/ 	.word	0x000000ff
        /*029c*/ 	.word	0x00003000
        /*02a0*/ 	.short	0x0108
        /*02a2*/ 	.byte	0x0a
	.zero		1


	//   ....[5]....
        /*02a4*/ 	.word	0x00003420
        /*02a8*/ 	.word	0x000000ff
        /*02ac*/ 	.word	0x00005810
        /*02b0*/ 	.short	0x0100
        /*02b2*/ 	.byte	0x0a
	.zero		1


	//   ....[6]....
        /*02b4*/ 	.word	0x000035a0
        /*02b8*/ 	.word	0x000000ff
        /*02bc*/ 	.word	0x00005810
        /*02c0*/ 	.short	0x010a
        /*02c2*/ 	.byte	0x0a
	.zero		1


	//   ....[7]....
        /*02c4*/ 	.word	0x00003640
        /*02c8*/ 	.word	0x000000ff
        /*02cc*/ 	.word	0x00005810
        /*02d0*/ 	.short	0x0108
        /*02d2*/ 	.byte	0x0a
	.zero		1


	//   ....[8]....
        /*02d4*/ 	.word	0x00003a70
        /*02d8*/ 	.word	0x000000ff
        /*02dc*/ 	.word	0x00000000
        /*02e0*/ 	.short	0x010a
        /*02e2*/ 	.byte	0x0d
	.zero		1


	//   ....[9]....
        /*02e4*/ 	.word	0x00004400
        /*02e8*/ 	.word	0x000000ff
        /*02ec*/ 	.word	0x00000000
        /*02f0*/ 	.short	0x010a
        /*02f2*/ 	.byte	0x0d
	.zero		1


	//   ....[10]....
        /*02f4*/ 	.word	0x00004570
        /*02f8*/ 	.word	0x000000ff
        /*02fc*/ 	.word	0x00005800
        /*0300*/ 	.short	0x0108
        /*0302*/ 	.byte	0x0a
	.zero		1


	//   ....[11]....
        /*0304*/ 	.word	0x000045f0
        /*0308*/ 	.word	0x000000ff
        /*030c*/ 	.word	0x00005808
        /*0310*/ 	.short	0x0108
        /*0312*/ 	.byte	0x0a
	.zero		1


	//   ....[12]....
        /*0314*/ 	.word	0x000062d0
        /*0318*/ 	.word	0x000000ff
        /*031c*/ 	.word	0x00003000
        /*0320*/ 	.short	0x010a
        /*0322*/ 	.byte	0x0a
	.zero		1


	//   ....[13]....
        /*0324*/ 	.word	0x00006300
        /*0328*/ 	.word	0x000000ff
        /*032c*/ 	.word	0x00005810
        /*0330*/ 	.short	0x010a
        /*0332*/ 	.byte	0x0a
	.zero		1


	//   ....[14]....
        /*0334*/ 	.word	0x00006330
        /*0338*/ 	.word	0x000000ff
        /*033c*/ 	.word	0x00000000
        /*0340*/ 	.short	0x010a
        /*0342*/ 	.byte	0x0d
	.zero		1


	//   ....[15]....
        /*0344*/ 	.word	0x00006360
        /*0348*/ 	.word	0x000000ff
        /*034c*/ 	.word	0x00000000
        /*0350*/ 	.short	0x010a
        /*0352*/ 	.byte	0x0d
	.zero		1


	//----- nvinfo : EIATTR_NUM_MBARRIERS
	.align		4
.L_79:
        /*0354*/ 	.byte	0x03, 0x38
        /*0356*/ 	.short	0xffff


	//----- nvinfo : EIATTR_EXIT_INSTR_OFFSETS
	.align		4
        /*0358*/ 	.byte	0x04, 0x1c
        /*035a*/ 	.short	(.L_81 - .L_80)


	//   ....[0]....
.L_80:
        /*035c*/ 	.word	0x000062c0


	//----- nvinfo : EIATTR_REQNTID
	.align		4
.L_81:
        /*0360*/ 	.byte	0x04, 0x10
        /*0362*/ 	.short	(.L_83 - .L_82)
.L_82:
        /*0364*/ 	.word	0x00000100
        /*0368*/ 	.word	0x00000001
        /*036c*/ 	.word	0x00000001


	//----- nvinfo : EIATTR_CRS_STACK_SIZE
	.align		4
.L_83:
        /*0370*/ 	.byte	0x04, 0x1e
        /*0372*/ 	.short	(.L_85 - .L_84)
.L_84:
        /*0374*/ 	.word	0x00000000


	//----- nvinfo : EIATTR_CBANK_PARAM_SIZE
	.align		4
.L_85:
        /*0378*/ 	.byte	0x03, 0x19
        /*037a*/ 	.short	0x0088


	//----- nvinfo : EIATTR_PARAM_CBANK
	.align		4
        /*037c*/ 	.byte	0x04, 0x0a
        /*037e*/ 	.short	(.L_87 - .L_86)
	.align		4
.L_86:
        /*0380*/ 	.word	index@(.nv.constant0.attn_fwd)
        /*0384*/ 	.short	0x0380
        /*0386*/ 	.short	0x0088


	//----- nvinfo : EIATTR_SW_WAR
	.align		4
.L_87:
        /*0388*/ 	.byte	0x04, 0x36
        /*038a*/ 	.short	(.L_89 - .L_88)
.L_88:
        /*038c*/ 	.word	0x00000008
.L_89:


//--------------------- .nv.compat                --------------------------
	.section	.nv.compat,"",@"SHT_CUDA_COMPAT_INFO"
	.align	4
        /*0000*/ 	.byte	0x02, 0x02, 0x02, 0x00, 0x02, 0x05, 0x05, 0x00, 0x02, 0x03, 0x00, 0x00, 0x02, 0x06, 0x01, 0x00


//--------------------- .nv.callgraph             --------------------------
	.section	.nv.callgraph,"",@"SHT_CUDA_CALLGRAPH"
	.align	4
	.sectionentsize	8
	.align		4
        /*0000*/ 	.word	0x00000000
	.align		4
        /*0004*/ 	.word	0xffffffff
	.align		4
        /*0008*/ 	.word	0x00000000
	.align		4
        /*000c*/ 	.word	0xfffffffe
	.align		4
        /*0010*/ 	.word	0x00000000
	.align		4
        /*0014*/ 	.word	0xfffffffd
	.align		4
        /*0018*/ 	.word	0x00000000
	.align		4
        /*001c*/ 	.word	0xfffffffc


//--------------------- .nv.constant4             --------------------------
	.section	.nv.constant4,"a",@progbits
	.align	8
	.align		8
.nv.constant4:
        /*0000*/ 	.dword	_$_str


//--------------------- .text.attn_fwd            --------------------------
	.section	.text.attn_fwd,"ax",@progbits
	.align	128
        .global         attn_fwd
        .type           attn_fwd,@function
        .size           attn_fwd,(.L_x_27 - attn_fwd)
        .other          attn_fwd,@"STO_CUDA_ENTRY STV_DEFAULT"
attn_fwd:
.text.attn_fwd:
[----:B------:R-:W0:Y:S01]  /*0000*/  LDC R1, c[0x0][0x37c] ;  /* 0x0000df00ff017b82 */ /* 0x000e220000000800 */
[----:B------:R-:W1:Y:S02]  /*0010*/  S2R R0, SR_TID.X ;  /* 0x0000000000007919 */ /* 0x000e640000002100 */
[----:B-1----:R-:W-:-:S13]  /*0020*/  ISETP.GE.U32.AND P1, PT, R0, 0x20, PT ;  /* 0x000000200000780c */ /* 0x002fda0003f26070 */
[----:B------:R-:W-:Y:S05]  /*0030*/  @P1 BRA `(.L_x_0) ;  /* 0x0000000000b81947 */ /* 0x000fea0003800000 */
[----:B------:R-:W1:Y:S01]  /*0040*/  S2UR UR6, SR_CgaCtaId ;  /* 0x00000000000679c3 */ /* 0x000e620000008800 */
[----:B------:R-:W-:Y:S01]  /*0050*/  NOP ;  /* 0x0000000000007918 */ /* 0x000fe20000000000 */
[----:B------:R-:W-:Y:S02]  /*0060*/  UMOV UR4, 0x40 ;  /* 0x0000004000047882 */ /* 0x000fe40000000000 */
[----:B-1----:R-:W-:-:S09]  /*0070*/  ULEA UR4, UR6, UR4, 0x18 ;  /* 0x0000000406047291 */ /* 0x002fd2000f8ec0ff */
[----:B------:R-:W1:Y:S01]  /*0080*/  LDS.U8 R2, [UR4] ;  /* 0x00000004ff027984 */ /* 0x000e620008000000 */
[----:B------:R-:W-:Y:S02]  /*0090*/  UMOV UR4, 0x400 ;  /* 0x0000040000047882 */ /* 0x000fe40000000000 */
[----:B------:R-:W-:Y:S01]  /*00a0*/  ULEA UR4, UR6, UR4, 0x18 ;  /* 0x0000000406047291 */ /* 0x000fe2000f8ec0ff */
[----:B-1----:R-:W-:-:S13]  /*00b0*/  ISETP.NE.AND P0, PT, R2, RZ, PT ;  /* 0x000000ff0200720c */ /* 0x002fda0003f05270 */
[----:B------:R-:W-:Y:S05]  /*00c0*/  @P0 BRA `(.L_x_1) ;  /* 0x00000000007c0947 */ /* 0x000fea0003800000 */
[----:B------:R-:W-:-:S13]  /*00d0*/  ELECT P0, URZ, PT ;  /* 0x0000000000ff782f */ /* 0x000fda0003800000 */
[----:B------:R-:W-:Y:S05]  /*00e0*/  @!P0 BRA `(.L_x_2) ;  /* 0x0000000000848947 */ /* 0x000fea0003800000 */
[----:B------:R-:W-:Y:S01]  /*00f0*/  UMOV UR5, 0x4 ;  /* 0x0000000400057882 */ /* 0x000fe20000000000 */
[----:B------:R-:W-:Y:S02]  /*0100*/  IMAD.MOV.U32 R5, RZ, RZ, 0x1 ;  /* 0x00000001ff057424 */ /* 0x000fe400078e00ff */
[----:B------:R-:W-:Y:S02]  /*0110*/  IMAD.MOV.U32 R3, RZ, RZ, 0xf ;  /* 0x0000000fff037424 */ /* 0x000fe400078e00ff */
[----:B------:R-:W-:Y:S04]  /*0120*/  DEPBAR.LE SB1, 0x36 ;  /* 0x00009d800000791a */ /* 0x000fe80000000000 */
[----:B------:R-:W1:Y:S02]  /*0130*/  UTCATOMSWS.FIND_AND_SET.ALIGN UP0, UR5, UR5 ;  /* 0x00000005000575e3 */ /* 0x000e640008000800 */
[----:B-1----:R-:W-:-:S04]  /*0140*/  PLOP3.LUT P0, PT, PT, PT, UP0, 0x80, 0x8 ;  /* 0x000000000008781c */ /* 0x002fc80003f0f008 */
[----:B------:R-:W-:-:S04]  /*0150*/  SEL R2, RZ, 0xffffffff, !P0 ;  /* 0xffffffffff027807 */ /* 0x000fc80004000000 */
[----:B------:R-:W-:Y:S01]  /*0160*/  ISETP.NE.AND P0, PT, R2, RZ, PT ;  /* 0x000000ff0200720c */ /* 0x000fe20003f05270 */
[----:B------:R-:W-:-:S12]  /*0170*/  IMAD.U32 R2, RZ, RZ, UR5 ;  /* 0x00000005ff027e24 */ /* 0x000fd8000f8e00ff */
[----:B------:R-:W-:Y:S05]  /*0180*/  @P0 BRA `(.L_x_3) ;  /* 0x0000000000240947 */ /* 0x000fea0003800000 */
.L_x_4:
[----:B------:R-:W-:Y:S05]  /*0190*/  NANOSLEEP 0x64 ;  /* 0x000000640000795d */ /* 0x000fea0003800000 */
[----:B------:R-:W-:-:S05]  /*01a0*/  UMOV UR5, 0x4 ;  /* 0x0000000400057882 */ /* 0x000fca0000000000 */
[----:B------:R-:W-:Y:S04]  /*01b0*/  DEPBAR.LE SB1, 0x36 ;  /* 0x00009d800000791a */ /* 0x000fe80000000000 */
[----:B------:R-:W1:Y:S02]  /*01c0*/  UTCATOMSWS.FIND_AND_SET.ALIGN UP0, UR5, UR5 ;  /* 0x00000005000575e3 */ /* 0x000e640008000800 */
[----:B-1----:R-:W-:-:S04]  /*01d0*/  PLOP3.LUT P0, PT, PT, PT, UP0, 0x80, 0x8 ;  /* 0x000000000008781c */ /* 0x002fc80003f0f008 */
[----:B------:R-:W-:-:S04]  /*01e0*/  SEL R2, RZ, 0xffffffff, !P0 ;  /* 0xffffffffff027807 */ /* 0x000fc80004000000 */
[----:B------:R-:W-:Y:S01]  /*01f0*/  ISETP.NE.AND P0, PT, R2, RZ, PT ;  /* 0x000000ff0200720c */ /* 0x000fe20003f05270 */
[----:B------:R-:W-:-:S12]  /*0200*/  IMAD.U32 R2, RZ, RZ, UR5 ;  /* 0x00000005ff027e24 */ /* 0x000fd8000f8e00ff */
[----:B------:R-:W-:Y:S05]  /*0210*/  @!P0 BRA `(.L_x_4) ;  /* 0xfffffffc00dc8947 */ /* 0x000fea000383ffff */
.L_x_3:
[C---:B------:R-:W-:Y:S01]  /*0220*/  VIADD R4, R2.reuse, 0x10 ;  /* 0x0000001002047836 */ /* 0x040fe20000000000 */
[----:B------:R-:W-:Y:S01]  /*0230*/  UMOV UR5, 0x50 ;  /* 0x0000005000057882 */ /* 0x000fe20000000000 */
[----:B------:R-:W-:Y:S01]  /*0240*/  SHF.L.U32 R3, R3, R2, RZ ;  /* 0x0000000203037219 */ /* 0x000fe200000006ff */
[----:B------:R-:W-:Y:S01]  /*0250*/  ULEA UR5, UR6, UR5, 0x18 ;  /* 0x0000000506057291 */ /* 0x000fe2000f8ec0ff */
[----:B------:R-:W-:Y:S01]  /*0260*/  IMAD.SHL.U32 R2, R2, 0x20, RZ ;  /* 0x0000002002027824 */ /* 0x000fe200078e00ff */
[----:B------:R-:W-:-:S04]  /*0270*/  SHF.L.U32 R4, R5, R4, RZ ;  /* 0x0000000405047219 */ /* 0x000fc800000006ff */
[----:B------:R-:W-:-:S05]  /*0280*/  LOP3.LUT R3, R4, R3, RZ, 0xfc, !PT ;  /* 0x0000000304037212 */ /* 0x000fca00078efcff */
[----:B------:R1:W-:Y:S04]  /*0290*/  ATOMS.OR RZ, [UR5], R3 ;  /* 0x00000003ffff798c */ /* 0x0003e8000b000005 */
[----:B------:R1:W-:Y:S01]  /*02a0*/  STS [UR4], R2 ;  /* 0x00000002ff007988 */ /* 0x0003e20008000804 */
[----:B------:R-:W-:Y:S05]  /*02b0*/  BRA `(.L_x_2) ;  /* 0x0000000000107947 */ /* 0x000fea0003800000 */
.L_x_1:
[----:B------:R-:W-:-:S05]  /*02c0*/  IMAD.MOV.U32 R2, RZ, RZ, -0x1 ;  /* 0xffffffffff027424 */ /* 0x000fca00078e00ff */
[----:B------:R1:W-:Y:S02]  /*02d0*/  STS [UR4], R2 ;  /* 0x00000002ff007988 */ /* 0x0003e40008000804 */
[----:B-1----:R-:W-:-:S07]  /*02e0*/  MOV R2, 0x300 ;  /* 0x0000030000027802 */ /* 0x002fce0000000f00 */
[----:B0-----:R-:W-:Y:S05]  /*02f0*/  CALL.REL.NOINC `($__internal_1_$__cuda_sm10x_tcgen05_guardrail_trap_phase_invalid_during_alloc) ;  /* 0x0000006000307944 */ /* 0x001fea0003c00000 */
.L_x_2:
[----:B------:R-:W-:Y:S05]  /*0300*/  WARPSYNC.ALL ;  /* 0x0000000000007948 */ /* 0x000fea0003800000 */
[----:B------:R-:W-:Y:S01]  /*0310*/  NOP ;  /* 0x0000000000007918 */ /* 0x000fe20000000000 */
.L_x_0:
[----:B-1----:R-:W1:Y:S01]  /*0320*/  S2R R3, SR_CTAID.X ;  /* 0x0000000000037919 */ /* 0x002e620000002500 */
[----:B------:R-:W2:Y:S01]  /*0330*/  S2UR UR6, SR_CgaCtaId ;  /* 0x00000000000679c3 */ /* 0x000ea20000008800 */
[----:B------:R-:W3:Y:S01]  /*0340*/  LDCU.64 UR4, c[0x0][0x3b0] ;  /* 0x00007600ff0477ac */ /* 0x000ee20008000a00 */
[C---:B------:R-:W-:Y:S02]  /*0350*/  LOP3.LUT R2, R0.reuse, 0x3f, RZ, 0xc0, !PT ;  /* 0x0000003f00027812 */ /* 0x040fe400078ec0ff */
[----:B------:R-:W-:Y:S01]  /*0360*/  SHF.R.U32.HI R4, RZ, 0x6, R0 ;  /* 0x00000006ff047819 */ /* 0x000fe20000011600 */
[----:B------:R-:W-:Y:S01]  /*0370*/  UMOV UR10, 0x400 ;  /* 0x00000400000a7882 */ /* 0x000fe20000000000 */
[----:B------:R-:W4:Y:S01]  /*0380*/  LDCU.64 UR30, c[0x0][0x358] ;  /* 0x00006b00ff1e77ac */ /* 0x000f220008000a00 */
[C---:B------:R-:W-:Y:S01]  /*0390*/  LEA.HI R5, R0.reuse, 0x1c, RZ, 0x1a ;  /* 0x0000001c00057811 */ /* 0x040fe200078fd0ff */
[----:B------:R-:W3:Y:S01]  /*03a0*/  S2UR UR7, SR_CTAID.Y ;  /* 0x00000000000779c3 */ /* 0x000ee20000002600 */
[----:B------:R-:W-:-:S07]  /*03b0*/  LEA.HI R7, R0, 0x2c, RZ, 0x1a ;  /* 0x0000002c00077811 */ /* 0x000fce00078fd0ff */
[----:B------:R-:W0:Y:S08]  /*03c0*/  LDC.64 R8, c[0x0][0x380] ;  /* 0x0000e000ff087b82 */ /* 0x000e300000000a00 */
[----:B------:R-:W4:Y:S01]  /*03d0*/  LDC R10, c[0x0][0x3b8] ;  /* 0x0000ee00ff0a7b82 */ /* 0x000f220000000800 */
[----:B--2---:R-:W-:-:S07]  /*03e0*/  ULEA UR10, UR6, UR10, 0x18 ;  /* 0x0000000a060a7291 */ /* 0x004fce000f8ec0ff */
[----:B------:R-:W-:Y:S01]  /*03f0*/  BAR.SYNC.DEFER_BLOCKING 0x0 ;  /* 0x0000000000007b1d */ /* 0x000fe20000010000 */
[----:B-1----:R-:W-:Y:S01]  /*0400*/  IMAD R2, R3, 0x40, R2 ;  /* 0x0000004003027824 */ /* 0x002fe200078e0202 */
[----:B---3--:R-:W-:Y:S01]  /*0410*/  UIMAD UR4, UR7, UR4, URZ ;  /* 0x00000004070472a4 */ /* 0x008fe2000f8e02ff */
[----:B------:R-:W-:-:S05]  /*0420*/  LEA.HI R11, R0, 0x4c, RZ, 0x1a ;  /* 0x0000004c000b7811 */ /* 0x000fca00078fd0ff */
[----:B------:R-:W1:Y:S01]  /*0430*/  LDC.64 R72, c[0x0][0x3c0] ;  /* 0x0000f000ff487b82 */ /* 0x000e620000000a00 */
[----:B------:R-:W-:Y:S01]  /*0440*/  IMAD R3, R2, UR5, RZ ;  /* 0x0000000502037c24 */ /* 0x000fe2000f8e02ff */
[----:B------:R-:W-:-:S04]  /*0450*/  USHF.R.S32.HI UR5, URZ, 0x1f, UR4 ;  /* 0x0000001fff057899 */ /* 0x000fc80008011404 */
[----:B0-----:R-:W-:Y:S02]  /*0460*/  IADD3 R8, P0, P2, R3, UR4, R8 ;  /* 0x0000000403087c10 */ /* 0x001fe4000fa1e008 */
[----:B------:R-:W-:Y:S01]  /*0470*/  SHF.R.S32.HI R6, RZ, 0x1f, R3 ;  /* 0x0000001fff067819 */ /* 0x000fe20000011403 */
[----:B------:R-:W0:Y:S01]  /*0480*/  LDC.64 R56, c[0x0][0x388] ;  /* 0x0000e200ff387b82 */ /* 0x000e220000000a00 */
[----:B------:R-:W-:Y:S01]  /*0490*/  SGXT.U32 R3, R4, 0x2 ;  /* 0x000000020403781a */ /* 0x000fe20000000000 */
[----:B------:R-:W2:Y:S01]  /*04a0*/  LDCU UR4, c[0x0][0x3c8] ;  /* 0x00007900ff0477ac */ /* 0x000ea20008000800 */
[----:B------:R-:W-:Y:S01]  /*04b0*/  IADD3.X R6, PT, PT, R6, UR5, R9, P0, P2 ;  /* 0x0000000506067c10 */ /* 0x000fe200087e4409 */
[-C--:B----4-:R-:W-:Y:S01]  /*04c0*/  IMAD R5, R5, R10.reuse, RZ ;  /* 0x0000000a05057224 */ /* 0x090fe200078e02ff */
[----:B------:R-:W3:Y:S01]  /*04d0*/  LDS R44, [UR10] ;  /* 0x0000000aff2c7984 */ /* 0x000ee20008000800 */
[----:B------:R-:W-:Y:S01]  /*04e0*/  IMAD R9, R3, R10, RZ ;  /* 0x0000000a03097224 */ /* 0x000fe200078e02ff */
[----:B------:R-:W-:-:S03]  /*04f0*/  LEA.HI R3, R0, 0xc, RZ, 0x1a ;  /* 0x0000000c00037811 */ /* 0x000fc600078fd0ff */
[----:B------:R-:W-:Y:S01]  /*0500*/  IMAD R23, R10, 0x4, R9 ;  /* 0x000000040a177824 */ /* 0x000fe200078e0209 */
[----:B------:R-:W-:Y:S01]  /*0510*/  BAR.SYNC.DEFER_BLOCKING 0x0 ;  /* 0x0000000000007b1d */ /* 0x000fe20000010000 */
[----:B------:R-:W-:Y:S01]  /*0520*/  IADD3 R12, P0, PT, R9, R8, RZ ;  /* 0x00000008090c7210 */ /* 0x000fe20007f1e0ff */
[----:B------:R-:W-:Y:S02]  /*0530*/  IMAD R3, R3, R10, RZ ;  /* 0x0000000a03037224 */ /* 0x000fe400078e02ff */
[----:B------:R-:W-:Y:S01]  /*0540*/  IADD3 R14, P2, PT, R23, R8, RZ ;  /* 0x00000008170e7210 */ /* 0x000fe20007f5e0ff */
[----:B------:R-:W-:Y:S01]  /*0550*/  IMAD R7, R7, R10, RZ ;  /* 0x0000000a07077224 */ /* 0x000fe200078e02ff */
[----:B------:R-:W-:Y:S02]  /*0560*/  LEA.HI.X.SX32 R13, R9, R6, 0x1, P0 ;  /* 0x00000006090d7211 */ /* 0x000fe400000f0eff */
[----:B------:R-:W-:Y:S02]  /*0570*/  IADD3 R16, P0, PT, R3, R8, RZ ;  /* 0x0000000803107210 */ /* 0x000fe40007f1e0ff */
[----:B------:R-:W-:-:S02]  /*0580*/  LEA.HI R9, R0, 0x3c, RZ, 0x1a ;  /* 0x0000003c00097811 */ /* 0x000fc400078fd0ff */
[----:B------:R-:W-:Y:S02]  /*0590*/  LEA.HI.X.SX32 R15, R23, R6, 0x1, P2 ;  /* 0x00000006170f7211 */ /* 0x000fe400010f0eff */
[----:B------:R-:W-:Y:S01]  /*05a0*/  IADD3 R18, P2, PT, R5, R8, RZ ;  /* 0x0000000805127210 */ /* 0x000fe20007f5e0ff */
[----:B------:R-:W-:Y:S01]  /*05b0*/  IMAD R25, R9, R10, RZ ;  /* 0x0000000a09197224 */ /* 0x000fe200078e02ff */
[----:B------:R-:W-:Y:S02]  /*05c0*/  LEA.HI.X.SX32 R17, R3, R6, 0x1, P0 ;  /* 0x0000000603117211 */ /* 0x000fe400000f0eff */
[----:B------:R-:W-:Y:S01]  /*05d0*/  IADD3 R20, P0, PT, R7, R8, RZ ;  /* 0x0000000807147210 */ /* 0x000fe20007f1e0ff */
[----:B------:R-:W-:Y:S01]  /*05e0*/  IMAD R27, R11, R10, RZ ;  /* 0x0000000a0b1b7224 */ /* 0x000fe200078e02ff */
[-C--:B------:R-:W-:Y:S01]  /*05f0*/  LEA.HI.X.SX32 R19, R5, R6.reuse, 0x1, P2 ;  /* 0x0000000605137211 */ /* 0x080fe200010f0eff */
[----:B------:R4:W5:Y:S01]  /*0600*/  LDG.E.U8 R4, desc[UR30][R12.64] ;  /* 0x0000001e0c047981 */ /* 0x000962000c1e1100 */
[----:B------:R-:W-:-:S02]  /*0610*/  LEA.HI.X.SX32 R21, R7, R6, 0x1, P0 ;  /* 0x0000000607157211 */ /* 0x000fc400000f0eff */
[----:B------:R-:W-:Y:S01]  /*0620*/  LEA.HI R11, R0, 0x6c, RZ, 0x1a ;  /* 0x0000006c000b7811 */ /* 0x000fe200078fd0ff */
[----:B------:R1:W5:Y:S01]  /*0630*/  LDG.E.U8 R3, desc[UR30][R14.64] ;  /* 0x0000001e0e037981 */ /* 0x000362000c1e1100 */
[----:B------:R-:W-:-:S03]  /*0640*/  IADD3 R24, P0, PT, R25, R8, RZ ;  /* 0x0000000819187210 */ /* 0x000fc60007f1e0ff */
[----:B------:R0:W5:Y:S01]  /*0650*/  LDG.E.U8 R5, desc[UR30][R16.64] ;  /* 0x0000001e10057981 */ /* 0x000162000c1e1100 */
[----:B----4-:R-:W-:-:S03]  /*0660*/  LEA.HI R13, R0, 0x5c, RZ, 0x1a ;  /* 0x0000005c000d7811 */ /* 0x010fc600078fd0ff */
[----:B------:R4:W5:Y:S01]  /*0670*/  LDG.E.U8 R7, desc[UR30][R18.64] ;  /* 0x0000001e12077981 */ /* 0x000962000c1e1100 */
[----:B-1----:R-:W-:-:S03]  /*0680*/  LEA.HI R15, R0, 0x7c, RZ, 0x1a ;  /* 0x0000007c000f7811 */ /* 0x002fc600078fd0ff */
[----:B------:R1:W5:Y:S01]  /*0690*/  LDG.E.U8 R9, desc[UR30][R20.64] ;  /* 0x0000001e14097981 */ /* 0x000362000c1e1100 */
[----:B------:R-:W-:Y:S01]  /*06a0*/  IADD3 R12, P2, PT, R27, R8, RZ ;  /* 0x000000081b0c7210 */ /* 0x000fe20007f5e0ff */
[----:B0-----:R-:W-:Y:S01]  /*06b0*/  IMAD R17, R13, R10, RZ ;  /* 0x0000000a0d117224 */ /* 0x001fe200078e02ff */
[-C--:B------:R-:W-:Y:S02]  /*06c0*/  LEA.HI.X.SX32 R25, R25, R6.reuse, 0x1, P0 ;  /* 0x0000000619197211 */ /* 0x080fe400000f0eff */
[----:B------:R-:W-:Y:S01]  /*06d0*/  LEA.HI.X.SX32 R13, R27, R6, 0x1, P2 ;  /* 0x000000061b0d7211 */ /* 0x000fe200010f0eff */
[----:B----4-:R-:W-:Y:S01]  /*06e0*/  IMAD R19, R11, R10, RZ ;  /* 0x0000000a0b137224 */ /* 0x010fe200078e02ff */
[----:B------:R-:W-:Y:S01]  /*06f0*/  IADD3 R14, P0, PT, R17, R8, RZ ;  /* 0x00000008110e7210 */ /* 0x000fe20007f1e0ff */
[----:B------:R-:W-:Y:S01]  /*0700*/  IMAD R23, R10, 0x4, R23 ;  /* 0x000000040a177824 */ /* 0x000fe200078e0217 */
[----:B------:R0:W5:Y:S01]  /*0710*/  LDG.E.U8 R11, desc[UR30][R24.64] ;  /* 0x0000001e180b7981 */ /* 0x000162000c1e1100 */
[----:B-1----:R-:W-:Y:S01]  /*0720*/  IMAD R21, R15, R10, RZ ;  /* 0x0000000a0f157224 */ /* 0x002fe200078e02ff */
[----:B------:R-:W-:-:S02]  /*0730*/  IADD3 R16, P2, PT, R19, R8, RZ ;  /* 0x0000000813107210 */ /* 0x000fc40007f5e0ff */
[----:B------:R-:W-:Y:S01]  /*0740*/  LEA.HI.X.SX32 R15, R17, R6, 0x1, P0 ;  /* 0x00000006110f7211 */ /* 0x000fe200000f0eff */
[----:B------:R-:W5:Y:S01]  /*0750*/  LDG.E.U8 R13, desc[UR30][R12.64] ;  /* 0x0000001e0c0d7981 */ /* 0x000f62000c1e1100 */
[----:B------:R-:W-:Y:S02]  /*0760*/  IADD3 R18, P0, PT, R21, R8, RZ ;  /* 0x0000000815127210 */ /* 0x000fe40007f1e0ff */
[-C--:B------:R-:W-:Y:S02]  /*0770*/  LEA.HI.X.SX32 R17, R19, R6.reuse, 0x1, P2 ;  /* 0x0000000613117211 */ /* 0x080fe400010f0eff */
[----:B------:R-:W-:Y:S01]  /*0780*/  LEA.HI.X.SX32 R19, R21, R6, 0x1, P0 ;  /* 0x0000000615137211 */ /* 0x000fe200000f0eff */
[C---:B------:R-:W-:Y:S01]  /*0790*/  IMAD R21, R10.reuse, 0x8, R23 ;  /* 0x000000080a157824 */ /* 0x040fe200078e0217 */
[C---:B------:R-:W-:Y:S01]  /*07a0*/  IADD3 R22, P0, PT, R23.reuse, R8, RZ ;  /* 0x0000000817167210 */ /* 0x040fe20007f1e0ff */
[----:B------:R-:W5:Y:S02]  /*07b0*/  LDG.E.U8 R15, desc[UR30][R14.64] ;  /* 0x0000001e0e0f7981 */ /* 0x000f64000c1e1100 */
[C---:B------:R-:W-:Y:S01]  /*07c0*/  IMAD R27, R10.reuse, 0x4, R21 ;  /* 0x000000040a1b7824 */ /* 0x040fe200078e0215 */
[----:B------:R-:W-:Y:S01]  /*07d0*/  LEA.HI.X.SX32 R23, R23, R6, 0x1, P0 ;  /* 0x0000000617177211 */ /* 0x000fe200000f0eff */
[----:B------:R-:W5:Y:S01]  /*07e0*/  LDG.E.U8 R17, desc[UR30][R16.64] ;  /* 0x0000001e10117981 */ /* 0x000f62000c1e1100 */
[----:B0-----:R-:W-:Y:S01]  /*07f0*/  IADD3 R24, P0, PT, R21, R8, RZ ;  /* 0x0000000815187210 */ /* 0x001fe20007f1e0ff */
[----:B------:R-:W-:-:S02]  /*0800*/  IMAD R29, R10, 0x4, R27 ;  /* 0x000000040a1d7824 */ /* 0x000fc400078e021b */
[----:B------:R0:W5:Y:S01]  /*0810*/  LDG.E.U8 R12, desc[UR30][R22.64] ;  /* 0x0000001e160c7981 */ /* 0x000162000c1e1100 */
[----:B------:R-:W-:Y:S01]  /*0820*/  LEA.HI.X.SX32 R25, R21, R6, 0x1, P0 ;  /* 0x0000000615197211 */ /* 0x000fe200000f0eff */
[C---:B------:R-:W-:Y:S01]  /*0830*/  IMAD R31, R10.reuse, 0x8, R29 ;  /* 0x000000080a1f7824 */ /* 0x040fe200078e021d */
[-C--:B------:R-:W-:Y:S01]  /*0840*/  IADD3 R20, P0, PT, R27, R8.reuse, RZ ;  /* 0x000000081b147210 */ /* 0x080fe20007f1e0ff */
[----:B------:R-:W5:Y:S01]  /*0850*/  LDG.E.U8 R19, desc[UR30][R18.64] ;  /* 0x0000001e12137981 */ /* 0x000f62000c1e1100 */
[----:B------:R-:W-:Y:S01]  /*0860*/  IADD3 R26, P2, PT, R29, R8, RZ ;  /* 0x000000081d1a7210 */ /* 0x000fe20007f5e0ff */
[C---:B------:R-:W-:Y:S01]  /*0870*/  IMAD R33, R10.reuse, 0x4, R31 ;  /* 0x000000040a217824 */ /* 0x040fe200078e021f */
[----:B------:R-:W-:Y:S01]  /*0880*/  LEA.HI.X.SX32 R21, R27, R6, 0x1, P0 ;  /* 0x000000061b157211 */ /* 0x000fe200000f0eff */
[----:B------:R1:W5:Y:S01]  /*0890*/  LDG.E.U8 R14, desc[UR30][R24.64] ;  /* 0x0000001e180e7981 */ /* 0x000362000c1e1100 */
[----:B------:R-:W-:Y:S01]  /*08a0*/  IADD3 R28, P0, PT, R31, R8, RZ ;  /* 0x000000081f1c7210 */ /* 0x000fe20007f1e0ff */
[----:B0-----:R-:W-:Y:S01]  /*08b0*/  IMAD R23, R10, 0x4, R33 ;  /* 0x000000040a177824 */ /* 0x001fe200078e0221 */
[----:B------:R-:W-:-:S02]  /*08c0*/  LEA.HI.X.SX32 R27, R29, R6, 0x1, P2 ;  /* 0x000000061d1b7211 */ /* 0x000fc400010f0eff */
[----:B------:R-:W-:Y:S01]  /*08d0*/  LEA.HI.X.SX32 R29, R31, R6, 0x1, P0 ;  /* 0x000000061f1d7211 */ /* 0x000fe200000f0eff */
[----:B------:R-:W5:Y:S01]  /*08e0*/  LDG.E.U8 R21, desc[UR30][R20.64] ;  /* 0x0000001e14157981 */ /* 0x000f62000c1e1100 */
[----:B------:R-:W-:Y:S01]  /*08f0*/  IADD3 R30, P0, PT, R33, R8, RZ ;  /* 0x00000008211e7210 */ /* 0x000fe20007f1e0ff */
[----:B-1----:R-:W-:-:S03]  /*0900*/  IMAD R25, R10, 0x8, R23 ;  /* 0x000000080a197824 */ /* 0x002fc600078e0217 */
[----:B------:R-:W-:Y:S01]  /*0910*/  LEA.HI.X.SX32 R31, R33, R6, 0x1, P0 ;  /* 0x00000006211f7211 */ /* 0x000fe200000f0eff */
[----:B------:R0:W5:Y:S01]  /*0920*/  LDG.E.U8 R16, desc[UR30][R26.64] ;  /* 0x0000001e1a107981 */ /* 0x000162000c1e1100 */
[C---:B------:R-:W-:Y:S01]  /*0930*/  IADD3 R32, P0, PT, R23.reuse, R8, RZ ;  /* 0x0000000817207210 */ /* 0x040fe20007f1e0ff */
[C---:B------:R-:W-:Y:S02]  /*0940*/  IMAD R37, R10.reuse, 0x4, R25 ;  /* 0x000000040a257824 */ /* 0x040fe400078e0219 */
[----:B------:R1:W5:Y:S01]  /*0950*/  LDG.E.U8 R18, desc[UR30][R28.64] ;  /* 0x0000001e1c127981 */ /* 0x000362000c1e1100 */
[----:B------:R-:W-:Y:S01]  /*0960*/  LEA.HI.X.SX32 R33, R23, R6, 0x1, P0 ;  /* 0x0000000617217211 */ /* 0x000fe200000f0eff */
[C---:B------:R-:W-:Y:S01]  /*0970*/  IMAD R39, R10.reuse, 0x4, R37 ;  /* 0x000000040a277824 */ /* 0x040fe200078e0225 */
[C---:B------:R-:W-:Y:S01]  /*0980*/  IADD3 R34, P0, PT, R25.reuse, R8, RZ ;  /* 0x0000000819227210 */ /* 0x040fe20007f1e0ff */
[----:B------:R4:W5:Y:S02]  /*0990*/  LDG.E.U8 R23, desc[UR30][R30.64] ;  /* 0x0000001e1e177981 */ /* 0x000964000c1e1100 */
[C---:B0-----:R-:W-:Y:S01]  /*09a0*/  IMAD R27, R10.reuse, 0x8, R39 ;  /* 0x000000080a1b7824 */ /* 0x041fe200078e0227 */
[----:B------:R-:W-:Y:S01]  /*09b0*/  LEA.HI.X.SX32 R35, R25, R6, 0x1, P0 ;  /* 0x0000000619237211 */ /* 0x000fe200000f0eff */
[----:B------:R0:W5:Y:S01]  /*09c0*/  LDG.E.U8 R20, desc[UR30][R32.64] ;  /* 0x0000001e20147981 */ /* 0x000162000c1e1100 */
[-C--:B------:R-:W-:Y:S01]  /*09d0*/  IADD3 R38, P0, PT, R39, R8.reuse, RZ ;  /* 0x0000000827267210 */ /* 0x080fe20007f1e0ff */
[----:B-1----:R-:W-:Y:S01]  /*09e0*/  IMAD R29, R10, 0x4, R27 ;  /* 0x000000040a1d7824 */ /* 0x002fe200078e021b */
[----:B------:R-:W-:Y:S01]  /*09f0*/  IADD3 R36, P2, PT, R37, R8, RZ ;  /* 0x0000000825247210 */ /* 0x000fe20007f5e0ff */
[----:B------:R1:W5:Y:S01]  /*0a00*/  LDG.E.U8 R22, desc[UR30][R34.64] ;  /* 0x0000001e22167981 */ /* 0x000362000c1e1100 */
[----:B------:R-:W-:-:S02]  /*0a10*/  LEA.HI.X.SX32 R39, R39, R6, 0x1, P0 ;  /* 0x0000000627277211 */ /* 0x000fc400000f0eff */
[----:B----4-:R-:W-:Y:S02]  /*0a20*/  IADD3 R30, P0, PT, R27, R8, RZ ;  /* 0x000000081b1e7210 */ /* 0x010fe40007f1e0ff */
[-C--:B------:R-:W-:Y:S01]  /*0a30*/  LEA.HI.X.SX32 R37, R37, R6.reuse, 0x1, P2 ;  /* 0x0000000625257211 */ /* 0x080fe200010f0eff */
[----:B------:R4:W5:Y:S01]  /*0a40*/  LDG.E.U8 R24, desc[UR30][R38.64] ;  /* 0x0000001e26187981 */ /* 0x000962000c1e1100 */
[----:B------:R-:W-:Y:S01]  /*0a50*/  LEA.HI.X.SX32 R31, R27, R6, 0x1, P0 ;  /* 0x000000061b1f7211 */ /* 0x000fe200000f0eff */
[C---:B------:R-:W-:Y:S01]  /*0a60*/  IMAD R27, R10.reuse, 0x4, R29 ;  /* 0x000000040a1b7824 */ /* 0x040fe200078e021d */
[C---:B0-----:R-:W-:Y:S01]  /*0a70*/  IADD3 R32, P0, PT, R29.reuse, R8, RZ ;  /* 0x000000081d207210 */ /* 0x041fe20007f1e0ff */
[----:B------:R0:W5:Y:S02]  /*0a80*/  LDG.E.U8 R25, desc[UR30][R36.64] ;  /* 0x0000001e24197981 */ /* 0x000164000c1e1100 */
[C---:B------:R-:W-:Y:S01]  /*0a90*/  IMAD R43, R10.reuse, 0x8, R27 ;  /* 0x000000080a2b7824 */ /* 0x040fe200078e021b */
[----:B------:R-:W-:Y:S01]  /*0aa0*/  LEA.HI.X.SX32 R33, R29, R6, 0x1, P0 ;  /* 0x000000061d217211 */ /* 0x000fe200000f0eff */
[----:B------:R2:W5:Y:S02]  /*0ab0*/  LDG.E.U8 R26, desc[UR30][R30.64] ;  /* 0x0000001e1e1a7981 */ /* 0x000564000c1e1100 */
[----:B------:R-:W-:Y:S01]  /*0ac0*/  IMAD R29, R10, 0x4, R43 ;  /* 0x000000040a1d7824 */ /* 0x000fe200078e022b */
[----:B-1----:R-:W-:-:S03]  /*0ad0*/  IADD3 R34, P0, PT, R43, R8, RZ ;  /* 0x000000082b227210 */ /* 0x002fc60007f1e0ff */
[C---:B----4-:R-:W-:Y:S01]  /*0ae0*/  IMAD R39, R10.reuse, 0x4, R29 ;  /* 0x000000040a277824 */ /* 0x050fe200078e021d */
[----:B------:R-:W-:Y:S02]  /*0af0*/  LEA.HI.X.SX32 R35, R43, R6, 0x1, P0 ;  /* 0x000000062b237211 */ /* 0x000fe400000f0eff */
[-C--:B0-----:R-:W-:Y:S01]  /*0b00*/  IADD3 R36, P0, PT, R29, R8.reuse, RZ ;  /* 0x000000081d247210 */ /* 0x081fe20007f1e0ff */
[C---:B--2---:R-:W-:Y:S01]  /*0b10*/  IMAD R31, R10.reuse, 0x8, R39 ;  /* 0x000000080a1f7824 */ /* 0x044fe200078e0227 */
[----:B------:R-:W-:Y:S01]  /*0b20*/  IADD3 R40, P2, PT, R27, R8, RZ ;  /* 0x000000081b287210 */ /* 0x000fe20007f5e0ff */
[----:B------:R-:W5:Y:S01]  /*0b30*/  LDG.E.U8 R30, desc[UR30][R34.64] ;  /* 0x0000001e221e7981 */ /* 0x000f62000c1e1100 */
[----:B------:R-:W-:Y:S02]  /*0b40*/  LEA.HI.X.SX32 R37, R29, R6, 0x1, P0 ;  /* 0x000000061d257211 */ /* 0x000fe400000f0eff */
[----:B------:R-:W-:Y:S01]  /*0b50*/  IADD3 R38, P0, PT, R39, R8, RZ ;  /* 0x0000000827267210 */ /* 0x000fe20007f1e0ff */
[C---:B------:R-:W-:Y:S01]  /*0b60*/  IMAD R43, R10.reuse, 0x4, R31 ;  /* 0x000000040a2b7824 */ /* 0x040fe200078e021f */
[-C--:B------:R-:W-:Y:S01]  /*0b70*/  LEA.HI.X.SX32 R41, R27, R6.reuse, 0x1, P2 ;  /* 0x000000061b297211 */ /* 0x080fe200010f0eff */
[----:B------:R-:W5:Y:S01]  /*0b80*/  LDG.E.U8 R29, desc[UR30][R36.64] ;  /* 0x0000001e241d7981 */ /* 0x000f62000c1e1100 */
[----:B------:R-:W-:Y:S01]  /*0b90*/  LEA.HI.X.SX32 R39, R39, R6, 0x1, P0 ;  /* 0x0000000627277211 */ /* 0x000fe200000f0eff */
[----:B------:R-:W-:-:S02]  /*0ba0*/  IMAD R45, R10, 0x4, R43 ;  /* 0x000000040a2d7824 */ /* 0x000fc400078e022b */
[----:B------:R0:W5:Y:S04]  /*0bb0*/  LDG.E.U8 R27, desc[UR30][R32.64] ;  /* 0x0000001e201b7981 */ /* 0x000168000c1e1100 */
[----:B------:R1:W5:Y:S01]  /*0bc0*/  LDG.E.U8 R28, desc[UR30][R40.64] ;  /* 0x0000001e281c7981 */ /* 0x000362000c1e1100 */
[----:B------:R-:W-:-:S03]  /*0bd0*/  IADD3 R42, P2, PT, R43, R8, RZ ;  /* 0x000000082b2a7210 */ /* 0x000fc60007f5e0ff */
[----:B------:R2:W5:Y:S01]  /*0be0*/  LDG.E.U8 R46, desc[UR30][R38.64] ;  /* 0x0000001e262e7981 */ /* 0x000562000c1e1100 */
[----:B0-----:R-:W-:-:S04]  /*0bf0*/  IADD3 R32, P0, PT, R31, R8, RZ ;  /* 0x000000081f207210 */ /* 0x001fc80007f1e0ff */
[----:B------:R-:W-:Y:S01]  /*0c00*/  LEA.HI.X.SX32 R33, R31, R6, 0x1, P0 ;  /* 0x000000061f217211 */ /* 0x000fe200000f0eff */
[----:B------:R-:W-:Y:S01]  /*0c10*/  IMAD R31, R10, 0x8, R45 ;  /* 0x000000080a1f7824 */ /* 0x000fe200078e022d */
[----:B------:R-:W-:-:S03]  /*0c20*/  IADD3 R34, P0, PT, R45, R8, RZ ;  /* 0x000000082d227210 */ /* 0x000fc60007f1e0ff */
[C---:B-1----:R-:W-:Y:S01]  /*0c30*/  IMAD R41, R10.reuse, 0x4, R31 ;  /* 0x000000040a297824 */ /* 0x042fe200078e021f */
[----:B------:R-:W-:Y:S01]  /*0c40*/  LEA.HI.X.SX32 R35, R45, R6, 0x1, P0 ;  /* 0x000000062d237211 */ /* 0x000fe200000f0eff */
[----:B------:R-:W5:Y:S01]  /*0c50*/  LDG.E.U8 R48, desc[UR30][R32.64] ;  /* 0x0000001e20307981 */ /* 0x000f62000c1e1100 */
[----:B------:R-:W-:Y:S01]  /*0c60*/  IADD3 R36, P0, PT, R31, R8, RZ ;  /* 0x000000081f247210 */ /* 0x000fe20007f1e0ff */
[----:B------:R-:W-:Y:S01]  /*0c70*/  IMAD R45, R10, 0x4, R41 ;  /* 0x000000040a2d7824 */ /* 0x000fe200078e0229 */
[-C--:B------:R-:W-:Y:S01]  /*0c80*/  LEA.HI.X.SX32 R43, R43, R6.reuse, 0x1, P2 ;  /* 0x000000062b2b7211 */ /* 0x080fe200010f0eff */
[----:B------:R0:W5:Y:S01]  /*0c90*/  LDG.E.U8 R50, desc[UR30][R34.64] ;  /* 0x0000001e22327981 */ /* 0x000162000c1e1100 */
[----:B------:R-:W-:Y:S02]  /*0ca0*/  LEA.HI.X.SX32 R37, R31, R6, 0x1, P0 ;  /* 0x000000061f257211 */ /* 0x000fe400000f0eff */
[-C--:B------:R-:W-:Y:S02]  /*0cb0*/  IADD3 R40, P2, PT, R41, R8.reuse, RZ ;  /* 0x0000000829287210 */ /* 0x080fe40007f5e0ff */
[----:B--2---:R-:W-:Y:S01]  /*0cc0*/  IADD3 R38, P0, PT, R45, R8, RZ ;  /* 0x000000082d267210 */ /* 0x004fe20007f1e0ff */
[----:B------:R1:W5:Y:S01]  /*0cd0*/  LDG.E.U8 R52, desc[UR30][R36.64] ;  /* 0x0000001e24347981 */ /* 0x000362000c1e1100 */
[----:B------:R-:W-:-:S02]  /*0ce0*/  LEA.HI.X.SX32 R41, R41, R6, 0x1, P2 ;  /* 0x0000000629297211 */ /* 0x000fc400010f0eff */
[----:B------:R-:W-:Y:S01]  /*0cf0*/  LEA.HI.X.SX32 R39, R45, R6, 0x1, P0 ;  /* 0x000000062d277211 */ /* 0x000fe200000f0eff */
[----:B------:R-:W5:Y:S01]  /*0d00*/  LDG.E.U8 R43, desc[UR30][R42.64] ;  /* 0x0000001e2a2b7981 */ /* 0x000f62000c1e1100 */
[--C-:B------:R-:W-:Y:S01]  /*0d10*/  SHF.R.U32.HI R6, RZ, 0x7, R0.reuse ;  /* 0x00000007ff067819 */ /* 0x100fe20000011600 */
[----:B------:R-:W-:Y:S01]  /*0d20*/  IMAD R31, R72, UR7, RZ ;  /* 0x00000007481f7c24 */ /* 0x000fe2000f8e02ff */
[----:B0-----:R-:W-:Y:S01]  /*0d30*/  SHF.R.U32.HI R35, RZ, 0x5, R0 ;  /* 0x00000005ff237819 */ /* 0x001fe20000011600 */
[----:B------:R0:W5:Y:S01]  /*0d40*/  LDG.E.U8 R54, desc[UR30][R38.64] ;  /* 0x0000001e26367981 */ /* 0x000162000c1e1100 */
[----:B------:R-:W-:-:S03]  /*0d50*/  SGXT.U32 R6, R6, 0x1 ;  /* 0x000000010606781a */ /* 0x000fc60000000000 */
[----:B------:R2:W5:Y:S02]  /*0d60*/  LDG.E.U8 R33, desc[UR30][R40.64] ;  /* 0x0000001e28217981 */ /* 0x000564000c1e1100 */
[----:B------:R-:W-:-:S04]  /*0d70*/  IMAD R8, R6, R73, RZ ;  /* 0x0000004906087224 */ /* 0x000fc800078e02ff */
[----:B------:R-:W-:-:S04]  /*0d80*/  IMAD R10, R73, 0x2, R8 ;  /* 0x00000002490a7824 */ /* 0x000fc800078e0208 */
[----:B------:R-:W-:Y:S01]  /*0d90*/  IMAD R32, R73, 0x2, R10 ;  /* 0x0000000249207824 */ /* 0x000fe200078e020a */
[----:B------:R-:W-:-:S03]  /*0da0*/  LOP3.LUT R6, R0, 0x7f, RZ, 0xc0, !PT ;  /* 0x0000007f00067812 */ /* 0x000fc600078ec0ff */
[C---:B------:R-:W-:Y:S02]  /*0db0*/  IMAD R34, R73.reuse, 0x2, R32 ;  /* 0x0000000249227824 */ /* 0x040fe400078e0220 */
[----:B------:R-:W-:Y:S02]  /*0dc0*/  IMAD R6, R6, UR4, RZ ;  /* 0x0000000406067c24 */ /* 0x000fe4000f8e02ff */
[----:B-1----:R-:W-:Y:S01]  /*0dd0*/  IMAD R36, R73, 0x2, R34 ;  /* 0x0000000249247824 */ /* 0x002fe200078e0222 */
[----:B------:R-:W-:-:S03]  /*0de0*/  R2UR UR22, R35 ;  /* 0x00000000231672ca */ /* 0x000fc600000e0000 */
[C---:B0-----:R-:W-:Y:S01]  /*0df0*/  IMAD R38, R73.reuse, 0x2, R36 ;  /* 0x0000000249267824 */ /* 0x041fe200078e0224 */
[--C-:B------:R-:W-:Y:S02]  /*0e00*/  IADD3 R79, P0, P2, R6, R56, R31.reuse ;  /* 0x00000038064f7210 */ /* 0x100fe40007a1e01f */
[----:B------:R-:W-:Y:S01]  /*0e10*/  SHF.R.S32.HI R35, RZ, 0x1f, R6 ;  /* 0x0000001fff237819 */ /* 0x000fe20000011406 */
[----:B------:R-:W-:Y:S01]  /*0e20*/  IMAD R6, R73, 0x2, R38 ;  /* 0x0000000249067824 */ /* 0x000fe200078e0226 */
[----:B--2---:R-:W-:-:S04]  /*0e30*/  SHF.R.S32.HI R40, RZ, 0x1f, R31 ;  /* 0x0000001fff287819 */ /* 0x004fc8000001141f */
[----:B------:R-:W-:Y:S01]  /*0e40*/  IADD3.X R35, PT, PT, R35, R57, R40, P0, P2 ;  /* 0x0000003923237210 */ /* 0x000fe200007e4428 */
[----:B------:R-:W-:Y:S01]  /*0e50*/  IMAD R40, R73, 0x2, R6 ;  /* 0x0000000249287824 */ /* 0x000fe200078e0206 */
[----:B------:R-:W-:-:S03]  /*0e60*/  IADD3 R116, P0, PT, R8, R79, RZ ;  /* 0x0000004f08747210 */ /* 0x000fc60007f1e0ff */
[C---:B------:R-:W-:Y:S01]  /*0e70*/  IMAD R42, R73.reuse, 0x2, R40 ;  /* 0x00000002492a7824 */ /* 0x040fe200078e0228 */
[----:B------:R-:W-:Y:S02]  /*0e80*/  IADD3 R114, P2, PT, R10, R79, RZ ;  /* 0x0000004f0a727210 */ /* 0x000fe40007f5e0ff */
[----:B------:R-:W-:Y:S01]  /*0e90*/  LEA.HI.X.SX32 R117, R8, R35, 0x1, P0 ;  /* 0x0000002308757211 */ /* 0x000fe200000f0eff */
[C---:B------:R-:W-:Y:S01]  /*0ea0*/  IMAD R8, R73.reuse, 0x2, R42 ;  /* 0x0000000249087824 */ /* 0x040fe200078e022a */
[----:B------:R-:W-:Y:S02]  /*0eb0*/  IADD3 R112, P3, PT, R32, R79, RZ ;  /* 0x0000004f20707210 */ /* 0x000fe40007f7e0ff */
[----:B------:R-:W-:Y:S01]  /*0ec0*/  LEA.HI.X.SX32 R115, R10, R35, 0x1, P2 ;  /* 0x000000230a737211 */ /* 0x000fe200010f0eff */
[C---:B------:R-:W-:Y:S01]  /*0ed0*/  IMAD R10, R73.reuse, 0x2, R8 ;  /* 0x00000002490a7824 */ /* 0x040fe200078e0208 */
[----:B------:R-:W-:Y:S02]  /*0ee0*/  IADD3 R110, P0, PT, R34, R79, RZ ;  /* 0x0000004f226e7210 */ /* 0x000fe40007f1e0ff */
[-C--:B------:R-:W-:Y:S01]  /*0ef0*/  LEA.HI.X.SX32 R113, R32, R35.reuse, 0x1, P3 ;  /* 0x0000002320717211 */ /* 0x080fe200018f0eff */
[----:B------:R-:W-:Y:S01]  /*0f00*/  IMAD R32, R73, 0x2, R10 ;  /* 0x0000000249207824 */ /* 0x000fe200078e020a */
[----:B------:R-:W-:-:S02]  /*0f10*/  LEA.HI.X.SX32 R111, R34, R35, 0x1, P0 ;  /* 0x00000023226f7211 */ /* 0x000fc400000f0eff */
[-C--:B------:R-:W-:Y:S01]  /*0f20*/  IADD3 R102, P0, PT, R6, R79.reuse, RZ ;  /* 0x0000004f06667210 */ /* 0x080fe20007f1e0ff */
[C---:B------:R-:W-:Y:S01]  /*0f30*/  IMAD R34, R73.reuse, 0x2, R32 ;  /* 0x0000000249227824 */ /* 0x040fe200078e0220 */
[-C--:B------:R-:W-:Y:S02]  /*0f40*/  IADD3 R108, P2, PT, R36, R79.reuse, RZ ;  /* 0x0000004f246c7210 */ /* 0x080fe40007f5e0ff */
[----:B------:R-:W-:Y:S02]  /*0f50*/  IADD3 R104, P3, PT, R38, R79, RZ ;  /* 0x0000004f26687210 */ /* 0x000fe40007f7e0ff */
[-C--:B------:R-:W-:Y:S01]  /*0f60*/  LEA.HI.X.SX32 R103, R6, R35.reuse, 0x1, P0 ;  /* 0x0000002306677211 */ /* 0x080fe200000f0eff */
[C---:B------:R-:W-:Y:S01]  /*0f70*/  IMAD R6, R73.reuse, 0x2, R34 ;  /* 0x0000000249067824 */ /* 0x040fe200078e0222 */
[-C--:B------:R-:W-:Y:S02]  /*0f80*/  LEA.HI.X.SX32 R109, R36, R35.reuse, 0x1, P2 ;  /* 0x00000023246d7211 */ /* 0x080fe400010f0eff */
[----:B------:R-:W-:Y:S01]  /*0f90*/  LEA.HI.X.SX32 R105, R38, R35, 0x1, P3 ;  /* 0x0000002326697211 */ /* 0x000fe200018f0eff */
[----:B------:R-:W-:Y:S01]  /*0fa0*/  IMAD R36, R73, 0x2, R6 ;  /* 0x0000000249247824 */ /* 0x000fe200078e0206 */
[----:B------:R-:W-:-:S02]  /*0fb0*/  IADD3 R100, P2, PT, R40, R79, RZ ;  /* 0x0000004f28647210 */ /* 0x000fc40007f5e0ff */
[-C--:B------:R-:W-:Y:S02]  /*0fc0*/  IADD3 R98, P3, PT, R42, R79.reuse, RZ ;  /* 0x0000004f2a627210 */ /* 0x080fe40007f7e0ff */
[----:B------:R-:W-:Y:S02]  /*0fd0*/  IADD3 R96, P0, PT, R8, R79, RZ ;  /* 0x0000004f08607210 */ /* 0x000fe40007f1e0ff */
[----:B------:R-:W-:Y:S02]  /*0fe0*/  SHF.R.S32.HI R41, RZ, 0x7, R0 ;  /* 0x00000007ff297819 */ /* 0x000fe40000011400 */
[-C--:B------:R-:W-:Y:S02]  /*0ff0*/  LEA.HI.X.SX32 R101, R40, R35.reuse, 0x1, P2 ;  /* 0x0000002328657211 */ /* 0x080fe400010f0eff */
[-C--:B------:R-:W-:Y:S02]  /*1000*/  LEA.HI.X.SX32 R99, R42, R35.reuse, 0x1, P3 ;  /* 0x000000232a637211 */ /* 0x080fe400018f0eff */
[----:B------:R-:W-:Y:S01]  /*1010*/  LEA.HI.X.SX32 R97, R8, R35, 0x1, P0 ;  /* 0x0000002308617211 */ /* 0x000fe200000f0eff */
[----:B------:R-:W-:Y:S01]  /*1020*/  IMAD R8, R73, 0x2, R36 ;  /* 0x0000000249087824 */ /* 0x000fe200078e0224 */
[----:B------:R-:W-:-:S02]  /*1030*/  IADD3 R94, P2, PT, R10, R79, RZ ;  /* 0x0000004f0a5e7210 */ /* 0x000fc40007f5e0ff */
[----:B------:R-:W-:Y:S02]  /*1040*/  IADD3 R90, P3, PT, R32, R79, RZ ;  /* 0x0000004f205a7210 */ /* 0x000fe40007f7e0ff */
[----:B------:R-:W-:Y:S02]  /*1050*/  SGXT R41, R41, 0x1 ;  /* 0x000000012929781a */ /* 0x000fe40000000200 */
[-C--:B------:R-:W-:Y:S02]  /*1060*/  LEA.HI.X.SX32 R95, R10, R35.reuse, 0x1, P2 ;  /* 0x000000230a5f7211 */ /* 0x080fe400010f0eff */
[----:B------:R-:W-:Y:S02]  /*1070*/  LEA.HI.X.SX32 R91, R32, R35, 0x1, P3 ;  /* 0x00000023205b7211 */ /* 0x000fe400018f0eff */
[----:B------:R-:W-:Y:S02]  /*1080*/  LOP3.LUT R41, R41, 0x90, RZ, 0xc0, !PT ;  /* 0x0000009029297812 */ /* 0x000fe400078ec0ff */
[----:B------:R-:W-:-:S02]  /*1090*/  IADD3 R88, P0, PT, R34, R79, RZ ;  /* 0x0000004f22587210 */ /* 0x000fc40007f1e0ff */
[-C--:B------:R-:W-:Y:S02]  /*10a0*/  IADD3 R86, P2, PT, R6, R79.reuse, RZ ;  /* 0x0000004f06567210 */ /* 0x080fe40007f5e0ff */
[-C--:B------:R-:W-:Y:S02]  /*10b0*/  IADD3 R80, P3, PT, R36, R79.reuse, RZ ;  /* 0x0000004f24507210 */ /* 0x080fe40007f7e0ff */
[----:B------:R-:W-:Y:S02]  /*10c0*/  IADD3 R78, P4, PT, R8, R79, RZ ;  /* 0x0000004f084e7210 */ /* 0x000fe40007f9e0ff */
[----:B---3--:R-:W-:Y:S02]  /*10d0*/  R2UR UR35, R44 ;  /* 0x000000002c2372ca */ /* 0x008fe400000e0000 */
[-C--:B------:R-:W-:Y:S02]  /*10e0*/  LEA.HI.X.SX32 R89, R34, R35.reuse, 0x1, P0 ;  /* 0x0000002322597211 */ /* 0x080fe400000f0eff */
[----:B------:R-:W-:-:S02]  /*10f0*/  LEA.HI.X.SX32 R87, R6, R35, 0x1, P2 ;  /* 0x0000002306577211 */ /* 0x000fc400010f0eff */
[-C--:B------:R-:W-:Y:S02]  /*1100*/  LEA.HI.X.SX32 R81, R36, R35.reuse, 0x1, P3 ;  /* 0x0000002324517211 */ /* 0x080fe400018f0eff */
[----:B------:R-:W-:Y:S02]  /*1110*/  LEA.HI.X.SX32 R79, R8, R35, 0x1, P4 ;  /* 0x00000023084f7211 */ /* 0x000fe400020f0eff */
[----:B------:R-:W-:Y:S01]  /*1120*/  LOP3.LUT R41, R41, 0x7f, R0, 0x78, !PT ;  /* 0x0000007f29297812 */ /* 0x000fe200078e7800 */
[----:B------:R-:W-:Y:S06]  /*1130*/  @P1 BRA `(.L_x_5) ;  /* 0x0000000000181947 */ /* 0x000fec0003800000 */
[----:B------:R-:W-:Y:S01]  /*1140*/  ELECT P0, URZ, PT ;  /* 0x0000000000ff782f */ /* 0x000fe20003800000 */
[----:B------:R-:W-:Y:S01]  /*1150*/  IMAD.MOV.U32 R6, RZ, RZ, 0x1 ;  /* 0x00000001ff067424 */ /* 0x000fe200078e00ff */
[----:B------:R-:W-:Y:S01]  /*1160*/  UMOV UR4, 0x40 ;  /* 0x0000004000047882 */ /* 0x000fe20000000000 */
[----:B------:R-:W-:Y:S01]  /*1170*/  UVIRTCOUNT.DEALLOC.SMPOOL 0x80 ;  /* 0x000000800000784c */ /* 0x000fe20000000000 */
[----:B------:R-:W-:-:S09]  /*1180*/  ULEA UR4, UR6, UR4, 0x18 ;  /* 0x0000000406047291 */ /* 0x000fd2000f8ec0ff */
[----:B------:R0:W-:Y:S03]  /*1190*/  @P0 STS.U8 [UR4], R6 ;  /* 0x00000006ff000988 */ /* 0x0001e60008000004 */
.L_x_5:
[----:B------:R-:W-:Y:S01]  /*11a0*/  USHF.L.U32 UR4, UR22, 0x15, URZ ;  /* 0x0000001516047899 */ /* 0x000fe200080006ff */
[----:B------:R-:W-:Y:S01]  /*11b0*/  LOP3.LUT R40, R41, 0x20, RZ, 0x3c, !PT ;  /* 0x0000002029287812 */ /* 0x000fe200078e3cff */
[----:B------:R-:W-:Y:S01]  /*11c0*/  ULOP3.LUT UR14, UR22, 0x4, URZ, 0xc0, !UPT ;  /* 0x00000004160e7892 */ /* 0x000fe2000f8ec0ff */
[----:B------:R-:W-:Y:S01]  /*11d0*/  LOP3.LUT P2, RZ, R0, 0xff, RZ, 0xc0, !PT ;  /* 0x000000ff00ff7812 */ /* 0x000fe2000784c0ff */
[----:B------:R-:W-:Y:S01]  /*11e0*/  ULOP3.LUT UR6, UR4, 0x600000, URZ, 0xc0, !UPT ;  /* 0x0060000004067892 */ /* 0x000fe2000f8ec0ff */
[----:B-----5:R1:W-:Y:S01]  /*11f0*/  STS.U8 [R41+UR10], R4 ;  /* 0x0000000429007988 */ /* 0x0203e2000800000a */
[----:B------:R-:W-:Y:S01]  /*1200*/  UMOV UR5, 0x1 ;  /* 0x0000000100057882 */ /* 0x000fe20000000000 */
[----:B------:R-:W-:Y:S01]  /*1210*/  UIADD3 UR13, UPT, UPT, UR10, 0x5800, URZ ;  /* 0x000058000a0d7890 */ /* 0x000fe2000fffe0ff */
[----:B------:R-:W-:Y:S01]  /*1220*/  PRMT R8, RZ, 0x7610, R8 ;  /* 0x00007610ff087816 */ /* 0x000fe20000000008 */
[----:B------:R-:W-:Y:S01]  /*1230*/  UIADD3 UR11, UPT, UPT, UR35, UR6, URZ ;  /* 0x00000006230b7290 */ /* 0x000fe2000fffe0ff */
[----:B------:R2:W-:Y:S01]  /*1240*/  STS.U8 [R41+UR10+0x200], R12 ;  /* 0x0002000c29007988 */ /* 0x0005e2000800000a */
[----:B------:R-:W3:Y:S03]  /*1250*/  LDCU UR15, c[0x0][0x3f0] ;  /* 0x00007e00ff0f77ac */ /* 0x000ee60008000800 */
[----:B------:R-:W-:Y:S01]  /*1260*/  STS.U8 [R41+UR10+0x400], R14 ;  /* 0x0004000e29007988 */ /* 0x000fe2000800000a */
[----:B------:R-:W-:Y:S01]  /*1270*/  ULEA UR11, UR14, UR11, 0x4 ;  /* 0x0000000b0e0b7291 */ /* 0x000fe2000f8e20ff */
[----:B-1----:R-:W-:Y:S01]  /*1280*/  PRMT R4, RZ, 0x7610, R4 ;  /* 0x00007610ff047816 */ /* 0x002fe20000000004 */
[----:B------:R-:W-:Y:S01]  /*1290*/  VOTEU.ALL UP0, P2 ;  /* 0x0000000000ff7886 */ /* 0x000fe20001000000 */
[----:B------:R1:W-:Y:S01]  /*12a0*/  STS.U8 [R41+UR10+0x600], R16 ;  /* 0x0006001029007988 */ /* 0x0003e2000800000a */
[----:B------:R-:W-:-:S03]  /*12b0*/  VOTEU.ALL UP1, P2 ;  /* 0x0000000000ff7886 */ /* 0x000fc60001020000 */
[----:B------:R-:W-:Y:S01]  /*12c0*/  STS.U8 [R41+UR10+0x800], R18 ;  /* 0x0008001229007988 */ /* 0x000fe2000800000a */
[----:B------:R-:W-:-:S04]  /*12d0*/  @!UP0 UIADD3 UR8, UPT, UPT, -UR5, 0x100000, URZ ;  /* 0x0010000005088890 */ /* 0x000fc8000fffe1ff */
[----:B------:R-:W-:Y:S02]  /*12e0*/  @!UP0 USHF.L.U32 UR9, UR8, 0xb, URZ ;  /* 0x0000000b08098899 */ /* 0x000fe400080006ff */
[----:B------:R-:W-:Y:S01]  /*12f0*/  @!UP0 USHF.L.U32 UR8, UR8, 0x1, URZ ;  /* 0x0000000108088899 */ /* 0x000fe200080006ff */
[----:B------:R-:W-:Y:S01]  /*1300*/  STS.U8 [R41+UR10+0xa00], R20 ;  /* 0x000a001429007988 */ /* 0x000fe2000800000a */
[----:B---3--:R-:W-:-:S03]  /*1310*/  ISETP.LT.AND P3, PT, RZ, UR15, PT ;  /* 0x0000000fff007c0c */ /* 0x008fc6000bf61270 */
[----:B------:R-:W-:Y:S04]  /*1320*/  STS.U8 [R41+UR10+0xc00], R22 ;  /* 0x000c001629007988 */ /* 0x000fe8000800000a */
        /* <DEDUP_REMOVED lines=9> */
[----:B------:R3:W-:Y:S04]  /*13c0*/  STS.U8 [R40+UR10+0x100], R3 ;  /* 0x0001000328007988 */ /* 0x0007e8000800000a */
        /* <DEDUP_REMOVED lines=10> */
[----:B------:R0:W-:Y:S04]  /*1470*/  STS.U8 [R40+UR10+0xf00], R11 ;  /* 0x000f000b28007988 */ /* 0x0001e8000800000a */
[----:B------:R-:W-:Y:S04]  /*1480*/  STS.U8 [R40+UR10+0x1300], R13 ;  /* 0x0013000d28007988 */ /* 0x000fe8000800000a */
[----:B------:R0:W-:Y:S04]  /*1490*/  STS.U8 [R40+UR10+0x1700], R15 ;  /* 0x0017000f28007988 */ /* 0x0001e8000800000a */
[----:B------:R0:W-:Y:S04]  /*14a0*/  STS.U8 [R40+UR10+0x1b00], R17 ;  /* 0x001b001128007988 */ /* 0x0001e8000800000a */
[----:B------:R0:W-:Y:S01]  /*14b0*/  STS.U8 [R40+UR10+0x1f00], R19 ;  /* 0x001f001328007988 */ /* 0x0001e2000800000a */
[----:B------:R-:W-:Y:S01]  /*14c0*/  STTM.16dp32bit_t0_t15.x32 tmem[UR11], RZ ;  /* 0x000000ff000079ed */ /* 0x000fe20008a8000b */
[----:B------:R-:W-:Y:S01]  /*14d0*/  STTM.16dp32bit_t16_t31.x32 tmem[UR11+0x20], RZ ;  /* 0x000020ff000079ed */ /* 0x000fe20008aa000b */
[----:B------:R-:W0:Y:S02]  /*14e0*/  FENCE.VIEW.ASYNC.T ;  /* 0x00000000000073c6 */ /* 0x000e240000000200 */
[----:B0-----:R-:W-:Y:S01]  /*14f0*/  BAR.SYNC.DEFER_BLOCKING 0x0 ;  /* 0x0000000000007b1d */ /* 0x001fe20000010000 */
[----:B--2---:R-:W-:-:S02]  /*1500*/  PRMT R12, RZ, 0x7610, R12 ;  /* 0x00007610ff0c7816 */ /* 0x004fc4000000000c */
[----:B-1----:R-:W-:-:S03]  /*1510*/  PRMT R16, RZ, 0x7610, R16 ;  /* 0x00007610ff107816 */ /* 0x002fc60000000010 */
[----:B------:R-:W0:Y:S02]  /*1520*/  FENCE.VIEW.ASYNC.S ;  /* 0x00000000000073c6 */ /* 0x000e240000000000 */
[----:B0-----:R0:W1:Y:S02]  /*1530*/  @!UP1 SYNCS.EXCH.64 URZ, [UR13], UR8 ;  /* 0x000000080dff95b2 */ /* 0x0010640008000100 */
[----:B-1----:R-:W-:Y:S01]  /*1540*/  BAR.SYNC.DEFER_BLOCKING 0x0 ;  /* 0x0000000000007b1d */ /* 0x002fe20000010000 */
[----:B---3--:R-:W-:Y:S02]  /*1550*/  PRMT R3, RZ, 0x7610, R3 ;  /* 0x00007610ff037816 */ /* 0x008fe40000000003 */
[----:B----4-:R-:W-:Y:S02]  /*1560*/  PRMT R7, RZ, 0x7610, R7 ;  /* 0x00007610ff077816 */ /* 0x010fe40000000007 */
[----:B------:R-:W-:Y:S02]  /*1570*/  PRMT R11, RZ, 0x7610, R11 ;  /* 0x00007610ff0b7816 */ /* 0x000fe4000000000b */
[----:B------:R-:W-:-:S02]  /*1580*/  PRMT R15, RZ, 0x7610, R15 ;  /* 0x00007610ff0f7816 */ /* 0x000fc4000000000f */
[----:B------:R-:W-:Y:S02]  /*1590*/  PRMT R6, RZ, 0x7610, R6 ;  /* 0x00007610ff067816 */ /* 0x000fe40000000006 */
[----:B------:R-:W-:Y:S02]  /*15a0*/  PRMT R10, RZ, 0x7610, R10 ;  /* 0x00007610ff0a7816 */ /* 0x000fe4000000000a */
[----:B------:R-:W-:Y:S02]  /*15b0*/  PRMT R14, RZ, 0x7610, R14 ;  /* 0x00007610ff0e7816 */ /* 0x000fe4000000000e */
[----:B------:R-:W-:Y:S02]  /*15c0*/  PRMT R18, RZ, 0x7610, R18 ;  /* 0x00007610ff127816 */ /* 0x000fe40000000012 */
[----:B------:R-:W-:Y:S02]  /*15d0*/  PRMT R5, RZ, 0x7610, R5 ;  /* 0x00007610ff057816 */ /* 0x000fe40000000005 */
[----:B------:R-:W-:-:S02]  /*15e0*/  PRMT R9, RZ, 0x7610, R9 ;  /* 0x00007610ff097816 */ /* 0x000fc40000000009 */
[----:B------:R-:W-:Y:S02]  /*15f0*/  PRMT R13, RZ, 0x7610, R13 ;  /* 0x00007610ff0d7816 */ /* 0x000fe4000000000d */
[----:B------:R-:W-:Y:S01]  /*1600*/  PRMT R17, RZ, 0x7610, R17 ;  /* 0x00007610ff117816 */ /* 0x000fe20000000011 */
[----:B------:R-:W2:Y:S04]  /*1610*/  @P3 LDG.E.U8 R4, desc[UR30][R116.64] ;  /* 0x0000001e74043981 */ /* 0x000ea8000c1e1100 */
[----:B------:R-:W3:Y:S04]  /*1620*/  @P3 LDG.E.U8 R8, desc[UR30][R108.64] ;  /* 0x0000001e6c083981 */ /* 0x000ee8000c1e1100 */
[----:B------:R-:W4:Y:S04]  /*1630*/  @P3 LDG.E.U8 R12, desc[UR30][R98.64] ;  /* 0x0000001e620c3981 */ /* 0x000f28000c1e1100 */
        /* <DEDUP_REMOVED lines=12> */
[----:B------:R-:W4:Y:S01]  /*1700*/  @P3 LDG.E.U8 R17, desc[UR30][R78.64] ;  /* 0x0000001e4e113981 */ /* 0x000f22000c1e1100 */
[----:B0-----:R-:W-:-:S04]  /*1710*/  @!UP0 UIADD3 UR8, UPT, UPT, -UR5, 0x100000, URZ ;  /* 0x0010000005088890 */ /* 0x001fc8000fffe1ff */
[----:B------:R-:W-:Y:S02]  /*1720*/  @!UP0 USHF.L.U32 UR9, UR8, 0xb, URZ ;  /* 0x0000000b08098899 */ /* 0x000fe400080006ff */
[----:B------:R-:W-:Y:S01]  /*1730*/  @!UP0 USHF.L.U32 UR8, UR8, 0x1, URZ ;  /* 0x0000000108088899 */ /* 0x000fe200080006ff */
[----:B------:R-:W-:Y:S01]  /*1740*/  VOTEU.ALL UP1, P2 ;  /* 0x0000000000ff7886 */ /* 0x000fe20001020000 */
[----:B------:R-:W-:-:S04]  /*1750*/  @!UP0 UIADD3 UR4, UPT, UPT, -UR5, 0x100000, URZ ;  /* 0x0010000005048890 */ /* 0x000fc8000fffe1ff */
[----:B------:R-:W-:Y:S02]  /*1760*/  @!UP0 USHF.L.U32 UR5, UR4, 0xb, URZ ;  /* 0x0000000b04058899 */ /* 0x000fe400080006ff */
[----:B------:R-:W-:Y:S02]  /*1770*/  @!UP0 USHF.L.U32 UR4, UR4, 0x1, URZ ;  /* 0x0000000104048899 */ /* 0x000fe400080006ff */
[----:B------:R-:W-:Y:S01]  /*1780*/  UIADD3 UR12, UPT, UPT, UR35, 0x100000, URZ ;  /* 0x00100000230c7890 */ /* 0x000fe2000fffe0ff */
[----:B------:R-:W-:Y:S02]  /*1790*/  ISETP.EQ.U32.AND P4, PT, RZ, UR22, P3 ;  /* 0x00000016ff007c0c */ /* 0x000fe40009f82070 */
[C---:B------:R-:W-:Y:S01]  /*17a0*/  LOP3.LUT R39, R41.reuse, 0x40, RZ, 0x3c, !PT ;  /* 0x0000004029277812 */ /* 0x040fe200078e3cff */
[----:B------:R-:W-:Y:S01]  /*17b0*/  UIADD3 UR6, UPT, UPT, UR6, UR12, URZ ;  /* 0x0000000c06067290 */ /* 0x000fe2000fffe0ff */
[----:B------:R-:W-:-:S03]  /*17c0*/  LOP3.LUT R38, R41, 0x60, RZ, 0x3c, !PT ;  /* 0x0000006029267812 */ /* 0x000fc600078e3cff */
[----:B------:R-:W-:Y:S01]  /*17d0*/  ULEA UR14, UR14, UR6, 0x2 ;  /* 0x000000060e0e7291 */ /* 0x000fe2000f8e10ff */
[----:B------:R0:W1:Y:S01]  /*17e0*/  @!UP1 SYNCS.EXCH.64 URZ, [UR10+0x5808], UR8 ;  /* 0x005808080aff95b2 */ /* 0x0000620008000100 */
[----:B------:R-:W-:Y:S01]  /*17f0*/  VOTEU.ALL UP1, P2 ;  /* 0x0000000000ff7886 */ /* 0x000fe20001020000 */
[----:B------:R-:W-:Y:S02]  /*1800*/  UIADD3 UR6, UPT, UPT, UR10, 0x3000, URZ ;  /* 0x000030000a067890 */ /* 0x000fe4000fffe0ff */
[----:B--2---:R0:W-:Y:S04]  /*1810*/  STS.U8 [R41+UR10+0x2000], R4 ;  /* 0x0020000429007988 */ /* 0x0041e8000800000a */
[----:B---3--:R0:W-:Y:S04]  /*1820*/  STS.U8 [R41+UR10+0x2400], R8 ;  /* 0x0024000829007988 */ /* 0x0081e8000800000a */
[----:B----4-:R0:W-:Y:S04]  /*1830*/  STS.U8 [R41+UR10+0x2800], R12 ;  /* 0x0028000c29007988 */ /* 0x0101e8000800000a */
[----:B------:R0:W-:Y:S04]  /*1840*/  STS.U8 [R41+UR10+0x2c00], R16 ;  /* 0x002c001029007988 */ /* 0x0001e8000800000a */
        /* <DEDUP_REMOVED lines=11> */
[----:B------:R0:W-:Y:S01]  /*1900*/  STS.U8 [R38+UR10+0x2f00], R17 ;  /* 0x002f001126007988 */ /* 0x0001e2000800000a */
[----:B-1----:R1:W-:Y:S06]  /*1910*/  MEMBAR.ALL.CTA ;  /* 0x0000000000007992 */ /* 0x0023ec0000008000 */
[----:B-1----:R-:W-:Y:S04]  /*1920*/  FENCE.VIEW.ASYNC.S ;  /* 0x00000000000073c6 */ /* 0x002fe80000000000 */
[----:B------:R-:W1:Y:S02]  /*1930*/  FENCE.VIEW.ASYNC.S ;  /* 0x00000000000073c6 */ /* 0x000e640000000000 */
[----:B-1----:R0:W1:Y:S02]  /*1940*/  @!UP1 SYNCS.EXCH.64 URZ, [UR10+0x3000], UR4 ;  /* 0x003000040aff95b2 */ /* 0x0020640008000100 */
[----:B-1----:R-:W-:Y:S06]  /*1950*/  BAR.SYNC.DEFER_BLOCKING 0x0 ;  /* 0x0000000000007b1d */ /* 0x002fec0000010000 */
[----:B0-----:R-:W-:Y:S05]  /*1960*/  @!P4 BRA `(.L_x_6) ;  /* 0x000000000084c947 */ /* 0x001fea0003800000 */
[----:B------:R-:W-:Y:S02]  /*1970*/  UIADD3 UR4, UPT, UPT, UR10, 0x2000, URZ ;  /* 0x000020000a047890 */ /* 0x000fe4000fffe0ff */
[----:B------:R-:W-:Y:S02]  /*1980*/  USHF.R.U32.HI UR8, URZ, 0x4, UR10 ;  /* 0x00000004ff087899 */ /* 0x000fe4000801160a */
[----:B------:R-:W-:Y:S02]  /*1990*/  USHF.R.U32.HI UR4, URZ, 0x4, UR4 ;  /* 0x00000004ff047899 */ /* 0x000fe40008011604 */
[----:B------:R-:W-:Y:S02]  /*19a0*/  USGXT.U32 UR8, UR8, 0xe ;  /* 0x0000000e0808789a */ /* 0x000fe40008000000 */
[----:B------:R-:W-:Y:S02]  /*19b0*/  USGXT.U32 UR16, UR4, 0xe ;  /* 0x0000000e0410789a */ /* 0x000fe40008000000 */
[----:B------:R-:W-:-:S02]  /*19c0*/  UIADD3 UR28, UP1, UPT, UR8, 0x80, URZ ;  /* 0x00000080081c7890 */ /* 0x000fc4000ff3e0ff */
[----:B------:R-:W-:Y:S01]  /*19d0*/  UIADD3 UR32, UP2, UPT, UR16, 0x2, URZ ;  /* 0x0000000210207890 */ /* 0x000fe2000ff5e0ff */
[----:B------:R-:W-:Y:S01]  /*19e0*/  UMOV UR4, URZ ;  /* 0x000000ff00047c82 */ /* 0x000fe20008000000 */
[----:B------:R-:W-:Y:S01]  /*19f0*/  UMOV UR36, 0x0 ;  /* 0x0000000000247882 */ /* 0x000fe20000000000 */
[----:B------:R-:W-:Y:S02]  /*1a00*/  UIADD3.X UR29, UPT, UPT, UR4, -0x7fffbfe0, URZ, UP1, !UPT ;  /* 0x80004020041d7890 */ /* 0x000fe40008ffe4ff */
[----:B------:R-:W-:Y:S02]  /*1a10*/  UIADD3.X UR33, UPT, UPT, UR4, 0x40004040, URZ, UP2, !UPT ;  /* 0x4000404004217890 */ /* 0x000fe400097fe4ff */
[----:B------:R-:W-:Y:S02]  /*1a20*/  UIADD3.64 UR18, UPT, UPT, UR28, 0x80, URZ ;  /* 0x000000801c127897 */ /* 0x000fe4000fffe0ff */
[----:B------:R-:W-:Y:S02]  /*1a30*/  UIADD3.64 UR20, UPT, UPT, UR32, 0x2, URZ ;  /* 0x0000000220147897 */ /* 0x000fe4000fffe0ff */
[----:B------:R-:W-:-:S02]  /*1a40*/  UIADD3.64 UR24, UPT, UPT, UR28, 0x100, URZ ;  /* 0x000001001c187897 */ /* 0x000fc4000fffe0ff */
[----:B------:R-:W-:Y:S01]  /*1a50*/  UIADD3.64 UR26, UPT, UPT, UR32, 0x4, URZ ;  /* 0x00000004201a7897 */ /* 0x000fe2000fffe0ff */
[----:B------:R-:W-:Y:S01]  /*1a60*/  UMOV UR37, 0x4088010 ;  /* 0x0408801000257882 */ /* 0x000fe20000000000 */
[----:B------:R-:W-:Y:S01]  /*1a70*/  UMOV UR9, 0x80004020 ;  /* 0x8000402000097882 */ /* 0x000fe20000000000 */
[----:B------:R-:W-:Y:S01]  /*1a80*/  UMOV UR17, 0x40004040 ;  /* 0x4000404000117882 */ /* 0x000fe20000000000 */
[----:B------:R-:W-:Y:S01]  /*1a90*/  UMOV UR38, 0x0 ;  /* 0x0000000000267882 */ /* 0x000fe20000000000 */
[----:B------:R-:W-:Y:S01]  /*1aa0*/  UMOV UR39, 0x4088010 ;  /* 0x0408801000277882 */ /* 0x000fe20000000000 */
[----:B------:R-:W-:Y:S01]  /*1ab0*/  UMOV UR40, 0x0 ;  /* 0x0000000000287882 */ /* 0x000fe20000000000 */
[----:B------:R-:W-:Y:S01]  /*1ac0*/  UMOV UR41, 0x4088010 ;  /* 0x0408801000297882 */ /* 0x000fe20000000000 */
[----:B------:R-:W-:Y:S01]  /*1ad0*/  UMOV UR4, UR6 ;  /* 0x0000000600047c82 */ /* 0x000fe20008000000 */
[----:B------:R-:W-:Y:S01]  /*1ae0*/  UMOV UR5, URZ ;  /* 0x000000ff00057c82 */ /* 0x000fe20008000000 */
[----:B------:R0:W-:Y:S01]  /*1af0*/  UTCQMMA gdesc[UR8], gdesc[UR16], tmem[UR12], tmem[UR36], idesc[UR37], !UPT ;  /* 0x00ff2410080075ea */ /* 0x0001e2000f80030c */
[----:B------:R-:W-:Y:S01]  /*1b00*/  UMOV UR42, 0x0 ;  /* 0x00000000002a7882 */ /* 0x000fe20000000000 */
[----:B------:R-:W-:Y:S01]  /*1b10*/  UMOV UR43, 0x4088010 ;  /* 0x04088010002b7882 */ /* 0x000fe20000000000 */
[----:B------:R0:W-:Y:S01]  /*1b20*/  UTCQMMA gdesc[UR28], gdesc[UR32], tmem[UR12], tmem[UR38], idesc[UR39], UPT ;  /* 0x00ff26201c0075ea */ /* 0x0001e2000b80030c */
[----:B------:R-:W-:Y:S01]  /*1b30*/  UMOV UR4, UR4 ;  /* 0x0000000400047c82 */ /* 0x000fe20008000000 */
[----:B------:R0:W-:Y:S01]  /*1b40*/  UTCQMMA gdesc[UR18], gdesc[UR20], tmem[UR12], tmem[UR40], idesc[UR41], UPT ;  /* 0x00ff2814120075ea */ /* 0x0001e2000b80030c */
[----:B------:R0:W-:Y:S01]  /*1b50*/  UTCQMMA gdesc[UR24], gdesc[UR26], tmem[UR12], tmem[UR42], idesc[UR43], UPT ;  /* 0x00ff2a1a180075ea */ /* 0x0001e2000b80030c */
[----:B------:R0:W-:Y:S01]  /*1b60*/  UTCBAR [UR4], URZ ;  /* 0x000000ff040073e9 */ /* 0x0001e200080000ff */
[----:B------:R-:W-:Y:S01]  /*1b70*/  NOP ;  /* 0x0000000000007918 */ /* 0x000fe20000000000 */
.L_x_6:
[----:B------:R-:W-:Y:S05]  /*1b80*/  @!P3 BRA `(.L_x_7) ;  /* 0x000000000008b947 */ /* 0x000fea0003800000 */
[----:B------:R-:W1:Y:S02]  /*1b90*/  SYNCS.PHASECHK.TRANS64.TRYWAIT P0, [UR10+0x3000], RZ ;  /* 0x003000ffff0075a7 */ /* 0x000e64000800110a */
[----:B-1----:R-:W-:Y:S05]  /*1ba0*/  @!P0 BRA `(.L_x_8) ;  /* 0x0000004400c88947 */ /* 0x002fea0003800000 */
.L_x_7:
[----:B------:R-:W-:Y:S01]  /*1bb0*/  BAR.SYNC.DEFER_BLOCKING 0x0 ;  /* 0x0000000000007b1d */ /* 0x000fe20000010000 */
[----:B------:R-:W-:Y:S02]  /*1bc0*/  SHF.R.U32.HI R18, RZ, 0x5, R0 ;  /* 0x00000005ff127819 */ /* 0x000fe40000011600 */
[C---:B------:R-:W-:Y:S02]  /*1bd0*/  LOP3.LUT R19, R0.reuse, 0x1f, RZ, 0xc0, !PT ;  /* 0x0000001f00137812 */ /* 0x040fe400078ec0ff */
[----:B------:R-:W-:Y:S01]  /*1be0*/  LOP3.LUT R24, R0, 0xff, RZ, 0xc0, !PT ;  /* 0x000000ff00187812 */ /* 0x000fe200078ec0ff */
[----:B0-----:R-:W0:Y:S02]  /*1bf0*/  LDCU UR8, c[0x0][0x3a8] ;  /* 0x00007500ff0877ac */ /* 0x001e240008000800 */
[----:B------:R-:W1:Y:S01]  /*1c00*/  LDC.64 R44, c[0x0][0x390] ;  /* 0x0000e400ff2c7b82 */ /* 0x000e620000000a00 */
[----:B------:R-:W-:Y:S01]  /*1c10*/  LDTM.16dp32bit_t0_t15.x8 R4, tmem[UR14] ;  /* 0x0000000e000479ee */ /* 0x000fe20008980000 */
[----:B------:R-:W0:Y:S01]  /*1c20*/  LDTM.16dp32bit_t16_t31.x8 R4, tmem[UR14+0x8] ;  /* 0x0000080e000479ee */ /* 0x000e2200089a0000 */
[----:B------:R-:W-:Y:S01]  /*1c30*/  ISETP.GE.U32.AND P5, PT, R19, 0x10, PT ;  /* 0x000000101300780c */ /* 0x000fe20003fa6070 */
[----:B------:R-:W2:Y:S01]  /*1c40*/  LDCU.64 UR18, c[0x0][0x3d0] ;  /* 0x00007a00ff1277ac */ /* 0x000ea20008000a00 */
[----:B------:R-:W-:-:S03]  /*1c50*/  LEA R36, R24, UR10, 0x2 ;  /* 0x0000000a18247c11 */ /* 0x000fc6000f8e10ff */
[----:B------:R-:W3:Y:S01]  /*1c60*/  LDC R22, c[0x0][0x3d8] ;  /* 0x0000f600ff167b82 */ /* 0x000ee20000000800 */
[----:B------:R-:W4:Y:S01]  /*1c70*/  @!P2 SYNCS.CCTL.IV [UR10+0x3000] ;  /* 0x00300000ff00a9b1 */ /* 0x000f22000800000a */
[----:B------:R-:W-:Y:S01]  /*1c80*/  NOP ;  /* 0x0000000000007918 */ /* 0x000fe20000000000 */
[----:B--2---:R-:W-:Y:S01]  /*1c90*/  UIMAD UR4, UR7, UR18, URZ ;  /* 0x00000012070472a4 */ /* 0x004fe2000f8e02ff */
[----:B0-----:R-:W-:Y:S01]  /*1ca0*/  FMUL R3, R4, UR8 ;  /* 0x0000000804037c20 */ /* 0x001fe20008400000 */
[----:B------:R-:W-:Y:S01]  /*1cb0*/  FMUL R14, R5, UR8 ;  /* 0x00000008050e7c20 */ /* 0x000fe20008400000 */
[----:B------:R-:W-:Y:S01]  /*1cc0*/  FMUL R15, R6, UR8 ;  /* 0x00000008060f7c20 */ /* 0x000fe20008400000 */
[----:B------:R-:W-:Y:S01]  /*1cd0*/  FMUL R16, R7, UR8 ;  /* 0x0000000807107c20 */ /* 0x000fe20008400000 */
[----:B------:R-:W-:Y:S01]  /*1ce0*/  FMUL R17, R8, UR8 ;  /* 0x0000000808117c20 */ /* 0x000fe20008400000 */
[----:B------:R-:W-:Y:S02]  /*1cf0*/  USHF.R.S32.HI UR5, URZ, 0x1f, UR4 ;  /* 0x0000001fff057899 */ /* 0x000fe40008011404 */
[----:B------:R-:W-:Y:S01]  /*1d00*/  FMNMX3 R15, R3, R14, R15, !PT ;  /* 0x0000000e030f7276 */ /* 0x000fe2000780000f */
[----:B------:R-:W-:Y:S01]  /*1d10*/  FMUL R3, R9, UR8 ;  /* 0x0000000809037c20 */ /* 0x000fe20008400000 */
[----:B------:R-:W-:-:S02]  /*1d20*/  FMUL R14, R10, UR8 ;  /* 0x000000080a0e7c20 */ /* 0x000fc40008400000 */
[----:B------:R-:W-:Y:S01]  /*1d30*/  FMNMX3 R16, R15, R16, R17, !PT ;  /* 0x000000100f107276 */ /* 0x000fe20007800011 */
[----:B------:R-:W-:-:S03]  /*1d40*/  FMUL R15, R11, UR8 ;  /* 0x000000080b0f7c20 */ /* 0x000fc60008400000 */
[----:B------:R-:W-:Y:S02]  /*1d50*/  FMNMX3 R14, R16, R3, R14, !PT ;  /* 0x00000003100e7276 */ /* 0x000fe4000780000e */
[C---:B------:R-:W-:Y:S02]  /*1d60*/  LOP3.LUT R3, R0.reuse, 0x1f, RZ, 0xc0, !PT ;  /* 0x0000001f00037812 */ /* 0x040fe400078ec0ff */
[----:B------:R-:W-:Y:S01]  /*1d70*/  FMNMX R16, R15, R14, !PT ;  /* 0x0000000e0f107209 */ /* 0x000fe20007800000 */
[----:B------:R-:W-:Y:S02]  /*1d80*/  IMAD.SHL.U32 R14, R0, 0x2, RZ ;  /* 0x00000002000e7824 */ /* 0x000fe400078e00ff */
[----:B------:R-:W-:Y:S01]  /*1d90*/  IMAD R15, R3, UR19, RZ ;  /* 0x00000013030f7c24 */ /* 0x000fe2000f8e02ff */
[----:B------:R-:W-:Y:S01]  /*1da0*/  SGXT.U32 R3, R18, 0x3 ;  /* 0x000000031203781a */ /* 0x000fe20000000000 */
[----:B------:R-:W0:Y:S03]  /*1db0*/  SHFL.BFLY PT, R17, R16, 0x10, 0x1f ;  /* 0x0e001f0010117f89 */ /* 0x000e2600000e0000 */
[----:B-1----:R-:W-:Y:S01]  /*1dc0*/  IADD3 R44, P0, P6, R15, UR4, R44 ;  /* 0x000000040f2c7c10 */ /* 0x002fe2000fe1e02c */
[----:B---3--:R-:W-:Y:S01]  /*1dd0*/  IMAD R3, R3, R22, RZ ;  /* 0x0000001603037224 */ /* 0x008fe200078e02ff */
[----:B------:R-:W-:Y:S01]  /*1de0*/  SHF.R.S32.HI R18, RZ, 0x1f, R15 ;  /* 0x0000001fff127819 */ /* 0x000fe2000001140f */
[----:B------:R-:W-:Y:S01]  /*1df0*/  UIADD3 UR4, UPT, UPT, UR22, 0x18, URZ ;  /* 0x0000001816047890 */ /* 0x000fe2000fffe0ff */
[----:B------:R-:W-:Y:S01]  /*1e00*/  LOP3.LUT R15, R14, 0x1e, RZ, 0xc0, !PT ;  /* 0x0000001e0e0f7812 */ /* 0x000fe200078ec0ff */
[----:B------:R-:W-:Y:S01]  /*1e10*/  IMAD R14, R22, 0x8, R3 ;  /* 0x00000008160e7824 */ /* 0x000fe200078e0203 */
[----:B------:R-:W-:-:S02]  /*1e20*/  IADD3.X R20, PT, PT, R18, UR5, R45, P0, P6 ;  /* 0x0000000512147c10 */ /* 0x000fc400087ec42d */
[----:B------:R-:W-:Y:S01]  /*1e30*/  LOP3.LUT R19, R15, 0x60, R0, 0xf8, !PT ;  /* 0x000000600f137812 */ /* 0x000fe200078ef800 */
[----:B------:R-:W-:Y:S01]  /*1e40*/  IMAD R15, R22, 0x8, R14 ;  /* 0x00000008160f7824 */ /* 0x000fe200078e020e */
[C---:B------:R-:W-:Y:S02]  /*1e50*/  IADD3 R76, P0, PT, R3.reuse, R44, RZ ;  /* 0x0000002c034c7210 */ /* 0x040fe40007f1e0ff */
[----:B------:R-:W-:Y:S02]  /*1e60*/  LEA.HI R37, R24, R19, RZ, 0x19 ;  /* 0x0000001318257211 */ /* 0x000fe400078fc8ff */
[----:B------:R-:W-:Y:S02]  /*1e70*/  LEA.HI.X.SX32 R77, R3, R20, 0x1, P0 ;  /* 0x00000014034d7211 */ /* 0x000fe400000f0eff */
[----:B------:R-:W-:Y:S02]  /*1e80*/  LEA R37, R37, UR10, 0x2 ;  /* 0x0000000a25257c11 */ /* 0x000fe4000f8e10ff */
[----:B------:R-:W-:-:S02]  /*1e90*/  IADD3 R74, P6, PT, R14, R44, RZ ;  /* 0x0000002c0e4a7210 */ /* 0x000fc40007fde0ff */
[C---:B------:R-:W-:Y:S02]  /*1ea0*/  IADD3 R70, P0, PT, R15.reuse, R44, RZ ;  /* 0x0000002c0f467210 */ /* 0x040fe40007f1e0ff */
[----:B0-----:R-:W-:Y:S01]  /*1eb0*/  FMNMX R18, R16, R17, !PT ;  /* 0x0000001110127209 */ /* 0x001fe20007800000 */
[----:B------:R-:W-:Y:S01]  /*1ec0*/  IMAD R16, R22, UR4, RZ ;  /* 0x0000000416107c24 */ /* 0x000fe2000f8e02ff */
[-C--:B------:R-:W-:Y:S01]  /*1ed0*/  LEA.HI.X.SX32 R75, R14, R20.reuse, 0x1, P6 ;  /* 0x000000140e4b7211 */ /* 0x080fe200030f0eff */
[----:B------:R-:W-:Y:S01]  /*1ee0*/  UIADD3 UR4, UPT, UPT, UR22, 0x38, URZ ;  /* 0x0000003816047890 */ /* 0x000fe2000fffe0ff */
[----:B------:R-:W-:Y:S01]  /*1ef0*/  LEA.HI.X.SX32 R71, R15, R20, 0x1, P0 ;  /* 0x000000140f477211 */ /* 0x000fe200000f0eff */
[----:B----4-:R0:W-:Y:S01]  /*1f00*/  @!P5 STS [R37+0x2000], R18 ;  /* 0x002000122500d388 */ /* 0x0101e20000000800 */
[----:B------:R-:W-:Y:S01]  /*1f10*/  ISETP.GE.U32.AND P6, PT, R24, 0x80, PT ;  /* 0x000000801800780c */ /* 0x000fe20003fc6070 */
[----:B------:R-:W-:Y:S01]  /*1f20*/  IMAD R15, R22, 0x10, R15 ;  /* 0x00000010160f7824 */ /* 0x000fe200078e020f */
[----:B------:R-:W-:Y:S01]  /*1f30*/  IADD3 R68, P0, PT, R16, R44, RZ ;  /* 0x0000002c10447210 */ /* 0x000fe20007f1e0ff */
[----:B------:R-:W-:Y:S02]  /*1f40*/  BAR.SYNC.DEFER_BLOCKING 0x0 ;  /* 0x0000000000007b1d */ /* 0x000fe40000010000 */
[----:B------:R-:W-:Y:S01]  /*1f50*/  IMAD R3, R22, 0x8, R15 ;  /* 0x0000000816037824 */ /* 0x000fe200078e020f */
[----:B------:R-:W-:Y:S01]  /*1f60*/  LEA.HI.X.SX32 R69, R16, R20, 0x1, P0 ;  /* 0x0000001410457211 */ /* 0x000fe200000f0eff */
[C---:B------:R-:W-:Y:S01]  /*1f70*/  IMAD R16, R22.reuse, UR4, RZ ;  /* 0x0000000416107c24 */ /* 0x040fe2000f8e02ff */
[----:B------:R-:W-:Y:S01]  /*1f80*/  IADD3 R66, P0, PT, R15, R44, RZ ;  /* 0x0000002c0f427210 */ /* 0x000fe20007f1e0ff */
[----:B------:R-:W-:Y:S01]  /*1f90*/  IMAD R14, R22, 0x8, R3 ;  /* 0x00000008160e7824 */ /* 0x000fe200078e0203 */
[----:B------:R-:W-:Y:S01]  /*1fa0*/  UIADD3 UR4, UPT, UPT, UR22, 0x58, URZ ;  /* 0x0000005816047890 */ /* 0x000fe2000fffe0ff */
[----:B0-----:R-:W-:-:S02]  /*1fb0*/  PRMT R18, RZ, 0x7610, R18 ;  /* 0x00007610ff127816 */ /* 0x001fc40000000012 */
[----:B------:R-:W-:Y:S02]  /*1fc0*/  LEA.HI.X.SX32 R67, R15, R20, 0x1, P0 ;  /* 0x000000140f437211 */ /* 0x000fe400000f0eff */
[C---:B------:R-:W-:Y:S01]  /*1fd0*/  IADD3 R64, P0, PT, R3.reuse, R44, RZ ;  /* 0x0000002c03407210 */ /* 0x040fe20007f1e0ff */
[----:B------:R-:W-:Y:S01]  /*1fe0*/  IMAD R15, R22, UR4, RZ ;  /* 0x00000004160f7c24 */ /* 0x000fe2000f8e02ff */
[----:B------:R-:W-:Y:S02]  /*1ff0*/  UIADD3 UR4, UPT, UPT, UR22, 0x78, URZ ;  /* 0x0000007816047890 */ /* 0x000fe4000fffe0ff */
[----:B------:R-:W-:Y:S02]  /*2000*/  LEA.HI.X.SX32 R65, R3, R20, 0x1, P0 ;  /* 0x0000001403417211 */ /* 0x000fe400000f0eff */
[----:B------:R-:W-:-:S04]  /*2010*/  IADD3 R62, P0, PT, R14, R44, RZ ;  /* 0x0000002c0e3e7210 */ /* 0x000fc80007f1e0ff */
[----:B------:R-:W-:Y:S01]  /*2020*/  LEA.HI.X.SX32 R63, R14, R20, 0x1, P0 ;  /* 0x000000140e3f7211 */ /* 0x000fe200000f0eff */
[----:B------:R-:W-:Y:S01]  /*2030*/  IMAD R14, R22, 0x10, R14 ;  /* 0x00000010160e7824 */ /* 0x000fe200078e020e */
[----:B------:R-:W0:Y:S01]  /*2040*/  @!P6 LDS R13, [R36+0x2000] ;  /* 0x00200000240de984 */ /* 0x000e220000000800 */
[----:B------:R-:W-:Y:S02]  /*2050*/  IADD3 R60, P0, PT, R16, R44, RZ ;  /* 0x0000002c103c7210 */ /* 0x000fe40007f1e0ff */
[----:B------:R-:W-:Y:S02]  /*2060*/  IMAD R3, R22, 0x8, R14 ;  /* 0x0000000816037824 */ /* 0x000fe400078e020e */
[----:B------:R-:W-:Y:S02]  /*2070*/  LEA.HI.X.SX32 R61, R16, R20, 0x1, P0 ;  /* 0x00000014103d7211 */ /* 0x000fe400000f0eff */
[----:B------:R-:W-:-:S04]  /*2080*/  IADD3 R58, P0, PT, R14, R44, RZ ;  /* 0x0000002c0e3a7210 */ /* 0x000fc80007f1e0ff */
[----:B------:R-:W-:Y:S01]  /*2090*/  LEA.HI.X.SX32 R59, R14, R20, 0x1, P0 ;  /* 0x000000140e3b7211 */ /* 0x000fe200000f0eff */
[----:B------:R-:W-:Y:S01]  /*20a0*/  IMAD R14, R22, 0x8, R3 ;  /* 0x00000008160e7824 */ /* 0x000fe200078e0203 */
[----:B------:R-:W-:-:S04]  /*20b0*/  IADD3 R56, P0, PT, R3, R44, RZ ;  /* 0x0000002c03387210 */ /* 0x000fc80007f1e0ff */
[----:B------:R-:W-:Y:S02]  /*20c0*/  LEA.HI.X.SX32 R57, R3, R20, 0x1, P0 ;  /* 0x0000001403397211 */ /* 0x000fe400000f0eff */
[----:B------:R-:W-:-:S04]  /*20d0*/  IADD3 R54, P0, PT, R14, R44, RZ ;  /* 0x0000002c0e367210 */ /* 0x000fc80007f1e0ff */
[----:B------:R-:W-:Y:S01]  /*20e0*/  LEA.HI.X.SX32 R55, R14, R20, 0x1, P0 ;  /* 0x000000140e377211 */ /* 0x000fe200000f0eff */
[----:B------:R-:W-:Y:S01]  /*20f0*/  IMAD R14, R22, 0x10, R14 ;  /* 0x00000010160e7824 */ /* 0x000fe200078e020e */
[----:B------:R-:W-:-:S03]  /*2100*/  IADD3 R52, P0, PT, R15, R44, RZ ;  /* 0x0000002c0f347210 */ /* 0x000fc60007f1e0ff */
[C---:B------:R-:W-:Y:S01]  /*2110*/  IMAD R3, R22.reuse, 0x8, R14 ;  /* 0x0000000816037824 */ /* 0x040fe200078e020e */
[----:B------:R-:W-:Y:S01]  /*2120*/  LEA.HI.X.SX32 R53, R15, R20, 0x1, P0 ;  /* 0x000000140f357211 */ /* 0x000fe200000f0eff */
[----:B------:R-:W-:Y:S01]  /*2130*/  IMAD R15, R22, UR4, RZ ;  /* 0x00000004160f7c24 */ /* 0x000fe2000f8e02ff */
[----:B------:R-:W-:-:S04]  /*2140*/  IADD3 R50, P0, PT, R14, R44, RZ ;  /* 0x0000002c0e327210 */ /* 0x000fc80007f1e0ff */
[----:B------:R-:W-:Y:S01]  /*2150*/  LEA.HI.X.SX32 R51, R14, R20, 0x1, P0 ;  /* 0x000000140e337211 */ /* 0x000fe200000f0eff */
[----:B------:R-:W-:Y:S01]  /*2160*/  IMAD R14, R22, 0x8, R3 ;  /* 0x00000008160e7824 */ /* 0x000fe200078e0203 */
[C---:B------:R-:W-:Y:S01]  /*2170*/  IADD3 R48, P0, PT, R3.reuse, R44, RZ ;  /* 0x0000002c03307210 */ /* 0x040fe20007f1e0ff */
[----:B0-----:R-:W0:Y:S03]  /*2180*/  SHFL.BFLY PT, R16, R13, 0x1, 0x1f ;  /* 0x0c201f000d107f89 */ /* 0x001e2600000e0000 */
[----:B------:R-:W-:Y:S02]  /*2190*/  LEA.HI.X.SX32 R49, R3, R20, 0x1, P0 ;  /* 0x0000001403317211 */ /* 0x000fe400000f0eff */
[----:B------:R-:W-:Y:S02]  /*21a0*/  IADD3 R46, P0, PT, R14, R44, RZ ;  /* 0x0000002c0e2e7210 */ /* 0x000fe40007f1e0ff */
[----:B------:R-:W-:-:S02]  /*21b0*/  LEA R3, R19, UR10, 0x2 ;  /* 0x0000000a13037c11 */ /* 0x000fc4000f8e10ff */
[----:B------:R-:W-:Y:S02]  /*21c0*/  LEA.HI.X.SX32 R47, R14, R20, 0x1, P0 ;  /* 0x000000140e2f7211 */ /* 0x000fe400000f0eff */
[----:B------:R-:W-:-:S04]  /*21d0*/  IADD3 R44, P0, PT, R15, R44, RZ ;  /* 0x0000002c0f2c7210 */ /* 0x000fc80007f1e0ff */
[----:B------:R-:W-:Y:S02]  /*21e0*/  LEA.HI.X.SX32 R45, R15, R20, 0x1, P0 ;  /* 0x000000140f2d7211 */ /* 0x000fe400000f0eff */
[----:B------:R-:W-:-:S04]  /*21f0*/  LOP3.LUT P0, RZ, R0, 0x1, RZ, 0xc0, !PT ;  /* 0x0000000100ff7812 */ /* 0x000fc8000780c0ff */
[----:B------:R-:W-:Y:S02]  /*2200*/  ISETP.LT.U32.AND P0, PT, R24, 0x80, !P0 ;  /* 0x000000801800780c */ /* 0x000fe40004701070 */
[----:B0-----:R-:W-:Y:S02]  /*2210*/  FMNMX R15, R13, R16, !PT ;  /* 0x000000100d0f7209 */ /* 0x001fe40007800000 */
[----:B------:R-:W-:-:S09]  /*2220*/  PRMT R16, RZ, 0x7610, R16 ;  /* 0x00007610ff107816 */ /* 0x000fd20000000010 */
[----:B------:R-:W-:Y:S01]  /*2230*/  @P0 STS [R36+0x2000], R15 ;  /* 0x0020000f24000388 */ /* 0x000fe20000000800 */
[----:B------:R-:W-:Y:S06]  /*2240*/  BAR.SYNC.DEFER_BLOCKING 0x0 ;  /* 0x0000000000007b1d */ /* 0x000fec0000010000 */
[----:B------:R-:W0:Y:S02]  /*2250*/  LDS R43, [R3+0x2000] ;  /* 0x00200000032b7984 */ /* 0x000e240000000800 */
[----:B0-----:R-:W-:-:S05]  /*2260*/  FMNMX R43, R43, -INF , !PT ;  /* 0xff8000002b2b7809 */ /* 0x001fca0007800000 */
[--C-:B------:R-:W-:Y:S01]  /*2270*/  FFMA R4, R4, UR8, -R43.reuse ;  /* 0x0000000804047c23 */ /* 0x100fe2000800082b */
[--C-:B------:R-:W-:Y:S01]  /*2280*/  FFMA R5, R5, UR8, -R43.reuse ;  /* 0x0000000805057c23 */ /* 0x100fe2000800082b */
[--C-:B------:R-:W-:Y:S01]  /*2290*/  FFMA R6, R6, UR8, -R43.reuse ;  /* 0x0000000806067c23 */ /* 0x100fe2000800082b */
[--C-:B------:R-:W-:Y:S01]  /*22a0*/  FFMA R7, R7, UR8, -R43.reuse ;  /* 0x0000000807077c23 */ /* 0x100fe2000800082b */
[----:B------:R-:W-:Y:S01]  /*22b0*/  FMUL R4, R4, 1.4426950216293334961 ;  /* 0x3fb8aa3b04047820 */ /* 0x000fe20000400000 */
[----:B------:R-:W-:Y:S01]  /*22c0*/  FMUL R5, R5, 1.4426950216293334961 ;  /* 0x3fb8aa3b05057820 */ /* 0x000fe20000400000 */
[----:B------:R-:W-:Y:S01]  /*22d0*/  FMUL R6, R6, 1.4426950216293334961 ;  /* 0x3fb8aa3b06067820 */ /* 0x000fe20000400000 */
[----:B------:R-:W-:Y:S01]  /*22e0*/  FMUL R13, R7, 1.4426950216293334961 ;  /* 0x3fb8aa3b070d7820 */ /* 0x000fe20000400000 */
[--C-:B------:R-:W-:Y:S01]  /*22f0*/  FFMA R8, R8, UR8, -R43.reuse ;  /* 0x0000000808087c23 */ /* 0x100fe2000800082b */
[--C-:B------:R-:W-:Y:S01]  /*2300*/  FFMA R9, R9, UR8, -R43.reuse ;  /* 0x0000000809097c23 */ /* 0x100fe2000800082b */
[----:B------:R-:W-:Y:S01]  /*2310*/  MUFU.EX2 R4, R4 ;  /* 0x0000000400047308 */ /* 0x000fe20000000800 */
[--C-:B------:R-:W-:Y:S01]  /*2320*/  FFMA R10, R10, UR8, -R43.reuse ;  /* 0x000000080a0a7c23 */ /* 0x100fe2000800082b */
[----:B------:R-:W-:Y:S01]  /*2330*/  FMUL R7, R8, 1.4426950216293334961 ;  /* 0x3fb8aa3b08077820 */ /* 0x000fe20000400000 */
[----:B------:R-:W-:Y:S01]  /*2340*/  FMUL R8, R9, 1.4426950216293334961 ;  /* 0x3fb8aa3b09087820 */ /* 0x000fe20000400000 */
[----:B------:R-:W-:Y:S01]  /*2350*/  FFMA R11, R11, UR8, -R43 ;  /* 0x000000080b0b7c23 */ /* 0x000fe2000800082b */
[----:B------:R-:W-:-:S03]  /*2360*/  FMUL R9, R10, 1.4426950216293334961 ;  /* 0x3fb8aa3b0a097820 */ /* 0x000fc60000400000 */
[----:B------:R-:W0:Y:S01]  /*2370*/  MUFU.EX2 R5, R5 ;  /* 0x0000000500057308 */ /* 0x000e220000000800 */
[----:B------:R-:W-:-:S07]  /*2380*/  FMUL R11, R11, 1.4426950216293334961 ;  /* 0x3fb8aa3b0b0b7820 */ /* 0x000fce0000400000 */
[----:B------:R-:W1:Y:S08]  /*2390*/  MUFU.EX2 R6, R6 ;  /* 0x0000000600067308 */ /* 0x000e700000000800 */
[----:B------:R-:W2:Y:S01]  /*23a0*/  MUFU.EX2 R13, R13 ;  /* 0x0000000d000d7308 */ /* 0x000ea20000000800 */
[----:B0-----:R-:W-:-:S07]  /*23b0*/  FADD R15, R4, R5 ;  /* 0x00000005040f7221 */ /* 0x001fce0000000000 */
[----:B------:R-:W0:Y:S01]  /*23c0*/  MUFU.EX2 R7, R7 ;  /* 0x0000000700077308 */ /* 0x000e220000000800 */
[----:B-1----:R-:W-:-:S07]  /*23d0*/  FADD R10, R6, R15 ;  /* 0x0000000f060a7221 */ /* 0x002fce0000000000 */
[----:B------:R-:W1:Y:S01]  /*23e0*/  MUFU.EX2 R8, R8 ;  /* 0x0000000800087308 */ /* 0x000e620000000800 */
[----:B--2---:R-:W-:-:S07]  /*23f0*/  FADD R10, R13, R10 ;  /* 0x0000000a0d0a7221 */ /* 0x004fce0000000000 */
[----:B------:R-:W2:Y:S01]  /*2400*/  MUFU.EX2 R9, R9 ;  /* 0x0000000900097308 */ /* 0x000ea20000000800 */
[----:B0-----:R-:W-:-:S07]  /*2410*/  FADD R15, R7, R10 ;  /* 0x0000000a070f7221 */ /* 0x001fce0000000000 */
[----:B------:R-:W0:Y:S01]  /*2420*/  MUFU.EX2 R14, R11 ;  /* 0x0000000b000e7308 */ /* 0x000e220000000800 */
[----:B-1----:R-:W-:-:S04]  /*2430*/  FADD R10, R8, R15 ;  /* 0x0000000f080a7221 */ /* 0x002fc80000000000 */
[----:B--2---:R-:W-:-:S04]  /*2440*/  FADD R15, R9, R10 ;  /* 0x0000000a090f7221 */ /* 0x004fc80000000000 */
[----:B0-----:R-:W-:-:S05]  /*2450*/  FADD R15, R14, R15 ;  /* 0x0000000f0e0f7221 */ /* 0x001fca0000000000 */
[----:B------:R-:W0:Y:S02]  /*2460*/  SHFL.BFLY PT, R10, R15, 0x10, 0x1f ;  /* 0x0e001f000f0a7f89 */ /* 0x000e2400000e0000 */
[----:B0-----:R-:W-:Y:S01]  /*2470*/  FADD R10, R15, R10 ;  /* 0x0000000a0f0a7221 */ /* 0x001fe20000000000 */
[----:B------:R-:W-:Y:S06]  /*2480*/  BAR.SYNC.DEFER_BLOCKING 0x0 ;  /* 0x0000000000007b1d */ /* 0x000fec0000010000 */
[----:B------:R-:W-:Y:S02]  /*2490*/  @!P5 STS [R37+0x2000], R10 ;  /* 0x0020000a2500d388 */ /* 0x000fe40000000800 */
[----:B------:R-:W-:Y:S06]  /*24a0*/  BAR.SYNC.DEFER_BLOCKING 0x0 ;  /* 0x0000000000007b1d */ /* 0x000fec0000010000 */
[----:B------:R-:W0:Y:S04]  /*24b0*/  @!P6 LDS R12, [R36+0x2000] ;  /* 0x00200000240ce984 */ /* 0x000e280000000800 */
[----:B0-----:R-:W0:Y:S02]  /*24c0*/  SHFL.BFLY PT, R11, R12, 0x1, 0x1f ;  /* 0x0c201f000c0b7f89 */ /* 0x001e2400000e0000 */
[----:B0-----:R-:W-:-:S05]  /*24d0*/  FADD R11, R12, R11 ;  /* 0x0000000b0c0b7221 */ /* 0x001fca0000000000 */
[----:B------:R0:W-:Y:S01]  /*24e0*/  @P0 STS [R36+0x2000], R11 ;  /* 0x0020000b24000388 */ /* 0x0001e20000000800 */
[----:B------:R-:W-:Y:S01]  /*24f0*/  BAR.SYNC.DEFER_BLOCKING 0x0 ;  /* 0x0000000000007b1d */ /* 0x000fe20000010000 */
[----:B------:R-:W-:Y:S02]  /*2500*/  PRMT R20, RZ, 0x7610, R20 ;  /* 0x00007610ff147816 */ /* 0x000fe40000000014 */
[----:B------:R-:W-:Y:S02]  /*2510*/  PRMT R22, RZ, 0x7610, R22 ;  /* 0x00007610ff167816 */ /* 0x000fe40000000016 */
[----:B------:R-:W-:Y:S02]  /*2520*/  PRMT R12, RZ, 0x7610, R12 ;  /* 0x00007610ff0c7816 */ /* 0x000fe4000000000c */
        /* <DEDUP_REMOVED lines=8> */
[----:B------:R-:W-:Y:S01]  /*25b0*/  PRMT R92, RZ, 0x7610, R92 ;  /* 0x00007610ff5c7816 */ /* 0x000fe2000000005c */
[----:B------:R-:W2:Y:S01]  /*25c0*/  @P3 LDG.E.U8 R16, desc[UR30][R76.64] ;  /* 0x0000001e4c103981 */ /* 0x000ea2000c1e1100 */
[----:B------:R-:W-:Y:S02]  /*25d0*/  PRMT R106, RZ, 0x7610, R106 ;  /* 0x00007610ff6a7816 */ /* 0x000fe4000000006a */
[----:B------:R-:W-:Y:S01]  /*25e0*/  PRMT R118, RZ, 0x7610, R118 ;  /* 0x00007610ff767816 */ /* 0x000fe20000000076 */
[----:B------:R-:W3:Y:S04]  /*25f0*/  @P3 LDG.E.U8 R18, desc[UR30][R74.64] ;  /* 0x0000001e4a123981 */ /* 0x000ee8000c1e1100 */
[----:B------:R-:W4:Y:S04]  /*2600*/  @P3 LDG.E.U8 R20, desc[UR30][R70.64] ;  /* 0x0000001e46143981 */ /* 0x000f28000c1e1100 */
[----:B------:R-:W5:Y:S04]  /*2610*/  @P3 LDG.E.U8 R22, desc[UR30][R68.64] ;  /* 0x0000001e44163981 */ /* 0x000f68000c1e1100 */
        /* <DEDUP_REMOVED lines=11> */
[----:B------:R-:W5:Y:S01]  /*26d0*/  @P3 LDG.E.U8 R118, desc[UR30][R44.64] ;  /* 0x0000001e2c763981 */ /* 0x000f62000c1e1100 */
[----:B0-----:R-:W-:Y:S01]  /*26e0*/  SHF.R.S32.HI R11, RZ, 0x2, R0 ;  /* 0x00000002ff0b7819 */ /* 0x001fe20000011400 */
[----:B------:R-:W-:Y:S01]  /*26f0*/  UIADD3 UR15, UPT, UPT, UR15, -0x20, URZ ;  /* 0xffffffe00f0f7890 */ /* 0x000fe2000fffe0ff */
[----:B------:R-:W-:Y:S01]  /*2700*/  LOP3.LUT R10, R0, 0x60, RZ, 0xc0, !PT ;  /* 0x00000060000a7812 */ /* 0x000fe200078ec0ff */
[----:B------:R-:W0:Y:S01]  /*2710*/  LDS R72, [R3+0x2000] ;  /* 0x0020000003487984 */ /* 0x000e220000000800 */
[----:B------:R-:W-:-:S02]  /*2720*/  SGXT R11, R11, 0x1 ;  /* 0x000000010b0b781a */ /* 0x000fc40000000200 */
[----:B------:R-:W-:Y:S01]  /*2730*/  F2FP.SATFINITE.E4M3.F32.PACK_AB_MERGE_C R13, R13, R6, RZ ;  /* 0x000000060d0d723e */ /* 0x000fe200048070ff */
[----:B------:R-:W-:Y:S01]  /*2740*/  BAR.SYNC.DEFER_BLOCKING 0x0 ;  /* 0x0000000000007b1d */ /* 0x000fe20000010000 */
[----:B------:R-:W-:Y:S01]  /*2750*/  LOP3.LUT R15, R11, 0x90, RZ, 0xc0, !PT ;  /* 0x000000900b0f7812 */ /* 0x000fe200078ec0ff */
[C---:B------:R-:W-:Y:S01]  /*2760*/  IMAD.SHL.U32 R11, R0.reuse, 0x20, RZ ;  /* 0x00000020000b7824 */ /* 0x040fe200078e00ff */
[----:B------:R-:W-:Y:S01]  /*2770*/  SHF.R.U32.HI R17, RZ, 0x1, R0 ;  /* 0x00000001ff117819 */ /* 0x000fe20000011600 */
[----:B------:R-:W-:Y:S01]  /*2780*/  FADD R6, -R43, -INF ;  /* 0xff8000002b067421 */ /* 0x000fe20000000100 */
[----:B------:R-:W-:Y:S01]  /*2790*/  LOP3.LUT R19, R0, 0x80, RZ, 0xc0, !PT ;  /* 0x0000008000137812 */ /* 0x000fe200078ec0ff */
[----:B------:R-:W-:Y:S01]  /*27a0*/  IMAD R42, R10, 0x10, R15 ;  /* 0x000000100a2a7824 */ /* 0x000fe200078e020f */
[----:B------:R-:W-:Y:S01]  /*27b0*/  LOP3.LUT R11, R11, 0x160, RZ, 0xc0, !PT ;  /* 0x000001600b0b7812 */ /* 0x000fe200078ec0ff */
[----:B------:R-:W-:Y:S01]  /*27c0*/  FMUL R83, R6, 1.4426950216293334961 ;  /* 0x3fb8aa3b06537820 */ /* 0x000fe20000400000 */
[----:B------:R-:W-:-:S02]  /*27d0*/  LOP3.LUT R10, R17, 0x8, RZ, 0xc0, !PT ;  /* 0x00000008110a7812 */ /* 0x000fc400078ec0ff */
[----:B------:R-:W-:Y:S02]  /*27e0*/  SHF.R.U32.HI R15, RZ, 0x3, R19 ;  /* 0x00000003ff0f7819 */ /* 0x000fe40000011613 */
[----:B------:R-:W-:Y:S01]  /*27f0*/  IADD3 R11, PT, PT, R10, UR10, R11 ;  /* 0x0000000a0a0b7c10 */ /* 0x000fe2000fffe00b */
[----:B------:R-:W1:Y:S01]  /*2800*/  MUFU.EX2 R83, R83 ;  /* 0x0000005300537308 */ /* 0x000e620000000800 */
[----:B------:R-:W-:Y:S02]  /*2810*/  LOP3.LUT R42, R42, R15, RZ, 0x3c, !PT ;  /* 0x0000000f2a2a7212 */ /* 0x000fe400078e3cff */
[----:B------:R-:W-:Y:S02]  /*2820*/  F2FP.SATFINITE.E4M3.F32.PACK_AB_MERGE_C R9, R14, R9, RZ ;  /* 0x000000090e09723e */ /* 0x000fe400048070ff */
[----:B------:R-:W-:Y:S01]  /*2830*/  F2FP.SATFINITE.E4M3.F32.PACK_AB_MERGE_C R120, R5, R4, R13 ;  /* 0x000000040578723e */ /* 0x000fe2000480700d */
[----:B------:R-:W-:Y:S01]  /*2840*/  IMAD.IADD R42, R42, 0x1, R11 ;  /* 0x000000012a2a7824 */ /* 0x000fe200078e020b */
[----:B------:R-:W-:Y:S01]  /*2850*/  F2FP.SATFINITE.E4M3.F32.PACK_AB_MERGE_C R121, R8, R7, R9 ;  /* 0x000000070879723e */ /* 0x000fe20004807009 */
[----:B--2---:R-:W-:Y:S04]  /*2860*/  STS.U8 [R41+UR10+0x2000], R16 ;  /* 0x0020001029007988 */ /* 0x004fe8000800000a */
[----:B---3--:R-:W-:Y:S04]  /*2870*/  STS.U8 [R41+UR10+0x2100], R18 ;  /* 0x0021001229007988 */ /* 0x008fe8000800000a */
[----:B----4-:R-:W-:Y:S04]  /*2880*/  STS.U8 [R41+UR10+0x2200], R20 ;  /* 0x0022001429007988 */ /* 0x010fe8000800000a */
[----:B-----5:R-:W-:Y:S04]  /*2890*/  STS.U8 [R41+UR10+0x2300], R22 ;  /* 0x0023001629007988 */ /* 0x020fe8000800000a */
[----:B------:R-:W-:Y:S04]  /*28a0*/  STS.U8 [R41+UR10+0x2400], R12 ;  /* 0x0024000c29007988 */ /* 0x000fe8000800000a */
[----:B------:R-:W-:Y:S04]  /*28b0*/  STS.U8 [R41+UR10+0x2500], R24 ;  /* 0x0025001829007988 */ /* 0x000fe8000800000a */
[----:B------:R-:W-:Y:S04]  /*28c0*/  STS.U8 [R41+UR10+0x2600], R26 ;  /* 0x0026001a29007988 */ /* 0x000fe8000800000a */
[----:B------:R-:W-:Y:S04]  /*28d0*/  STS.U8 [R41+UR10+0x2700], R28 ;  /* 0x0027001c29007988 */ /* 0x000fe8000800000a */
[----:B------:R-:W-:Y:S04]  /*28e0*/  STS.U8 [R41+UR10+0x2800], R30 ;  /* 0x0028001e29007988 */ /* 0x000fe8000800000a */
[----:B------:R-:W-:Y:S04]  /*28f0*/  STS.U8 [R41+UR10+0x2900], R32 ;  /* 0x0029002029007988 */ /* 0x000fe8000800000a */
[----:B------:R2:W-:Y:S04]  /*2900*/  STS.U8 [R41+UR10+0x2a00], R34 ;  /* 0x002a002229007988 */ /* 0x0005e8000800000a */
[----:B------:R3:W-:Y:S04]  /*2910*/  STS.U8 [R41+UR10+0x2b00], R82 ;  /* 0x002b005229007988 */ /* 0x0007e8000800000a */
[----:B------:R3:W-:Y:S04]  /*2920*/  STS.U8 [R41+UR10+0x2c00], R84 ;  /* 0x002c005429007988 */ /* 0x0007e8000800000a */
[----:B------:R3:W-:Y:S04]  /*2930*/  STS.U8 [R41+UR10+0x2d00], R92 ;  /* 0x002d005c29007988 */ /* 0x0007e8000800000a */
[----:B------:R3:W-:Y:S04]  /*2940*/  STS.U8 [R41+UR10+0x2e00], R106 ;  /* 0x002e006a29007988 */ /* 0x0007e8000800000a */
[----:B------:R3:W-:Y:S04]  /*2950*/  STS.U8 [R41+UR10+0x2f00], R118 ;  /* 0x002f007629007988 */ /* 0x0007e8000800000a */
[----:B------:R3:W-:Y:S01]  /*2960*/  STS.64 [R42+0x5000], R120 ;  /* 0x005000782a007388 */ /* 0x0007e20000000a00 */
[----:B--2---:R-:W2:Y:S01]  /*2970*/  LDTM.16dp32bit_t0_t15.x32 R4, tmem[UR11] ;  /* 0x0000000b000479ee */ /* 0x004ea20008a80000 */
[----:B------:R-:W4:Y:S01]  /*2980*/  LDTM.16dp32bit_t16_t31.x32 R4, tmem[UR11+0x20] ;  /* 0x0000200b000479ee */ /* 0x000f220008aa0000 */
[----:B------:R-:W-:Y:S01]  /*2990*/  NOP ;  /* 0x0000000000007918 */ /* 0x000fe20000000000 */
[----:B01----:R-:W-:Y:S05]  /*29a0*/  @!P3 BRA `(.L_x_9) ;  /* 0x000000000088b947 */ /* 0x003fea0003800000 */
[C---:B--2-4-:R-:W-:Y:S01]  /*29b0*/  FMUL R4, R83.reuse, R4 ;  /* 0x0000000453047220 */ /* 0x054fe20000400000 */
[C---:B------:R-:W-:Y:S01]  /*29c0*/  FMUL R5, R83.reuse, R5 ;  /* 0x0000000553057220 */ /* 0x040fe20000400000 */
        /* <DEDUP_REMOVED lines=29> */
[----:B------:R-:W-:-:S04]  /*2ba0*/  FMUL R35, R83, R35 ;  /* 0x0000002353237220 */ /* 0x000fc80000400000 */
[----:B------:R0:W-:Y:S01]  /*2bb0*/  STTM.16dp32bit_t0_t15.x32 tmem[UR11], R4 ;  /* 0x00000004000079ed */ /* 0x0001e20008a8000b */
[----:B------:R0:W-:Y:S02]  /*2bc0*/  STTM.16dp32bit_t16_t31.x32 tmem[UR11+0x20], R4 ;  /* 0x00002004000079ed */ /* 0x0001e40008aa000b */
.L_x_9:
[----:B----4-:R-:W1:Y:S02]  /*2bd0*/  FENCE.VIEW.ASYNC.T ;  /* 0x00000000000073c6 */ /* 0x010e640000000200 */
[----:B-1----:R-:W-:Y:S01]  /*2be0*/  BAR.SYNC.DEFER_BLOCKING 0x0 ;  /* 0x0000000000007b1d */ /* 0x002fe20000010000 */
[----:B------:R-:W-:Y:S01]  /*2bf0*/  UISETP.GE.AND UP1, UPT, UR15, 0x1, UPT ;  /* 0x000000010f00788c */ /* 0x000fe2000bf26270 */
[----:B------:R-:W-:-:S04]  /*2c00*/  FADD R72, R83, R72 ;  /* 0x0000004853487221 */ /* 0x000fc80000000000 */
[----:B------:R1:W-:Y:S06]  /*2c10*/  MEMBAR.ALL.CTA ;  /* 0x0000000000007992 */ /* 0x0003ec0000008000 */
[----:B-1----:R-:W1:Y:S02]  /*2c20*/  FENCE.VIEW.ASYNC.S ;  /* 0x00000000000073c6 */ /* 0x002e640000000000 */
[----:B-1----:R-:W-:Y:S06]  /*2c30*/  BAR.SYNC.DEFER_BLOCKING 0x0 ;  /* 0x0000000000007b1d */ /* 0x002fec0000010000 */
[----:B------:R-:W-:Y:S05]  /*2c40*/  @!P4 BRA `(.L_x_10) ;  /* 0x000000000040c947 */ /* 0x000fea0003800000 */
[----:B------:R-:W-:Y:S02]  /*2c50*/  UIADD3 UR4, UPT, UPT, UR10, 0x5000, URZ ;  /* 0x000050000a047890 */ /* 0x000fe4000fffe0ff */
[----:B------:R-:W-:Y:S02]  /*2c60*/  UIADD3 UR5, UPT, UPT, UR10, 0x2000, URZ ;  /* 0x000020000a057890 */ /* 0x000fe4000fffe0ff */
[----:B------:R-:W-:Y:S02]  /*2c70*/  USHF.R.U32.HI UR4, URZ, 0x4, UR4 ;  /* 0x00000004ff047899 */ /* 0x000fe40008011604 */
[----:B------:R-:W-:Y:S02]  /*2c80*/  USHF.R.U32.HI UR5, URZ, 0x4, UR5 ;  /* 0x00000004ff057899 */ /* 0x000fe40008011605 */
[----:B------:R-:W-:Y:S02]  /*2c90*/  USGXT.U32 UR8, UR4, 0xe ;  /* 0x0000000e0408789a */ /* 0x000fe40008000000 */
[----:B------:R-:W-:Y:S01]  /*2ca0*/  USGXT.U32 UR16, UR5, 0xe ;  /* 0x0000000e0510789a */ /* 0x000fe20008000000 */
[----:B------:R-:W-:-:S02]  /*2cb0*/  UMOV UR4, UR13 ;  /* 0x0000000d00047c82 */ /* 0x000fc40008000000 */
[----:B------:R-:W-:Y:S01]  /*2cc0*/  UMOV UR5, URZ ;  /* 0x000000ff00057c82 */ /* 0x000fe20008000000 */
[----:B------:R-:W-:Y:S01]  /*2cd0*/  UMOV UR20, 0x0 ;  /* 0x0000000000147882 */ /* 0x000fe20000000000 */
[----:B------:R-:W-:Y:S01]  /*2ce0*/  UMOV UR21, 0x4200010 ;  /* 0x0420001000157882 */ /* 0x000fe20000000000 */
[----:B------:R-:W-:Y:S01]  /*2cf0*/  UMOV UR9, 0xc0004010 ;  /* 0xc000401000097882 */ /* 0x000fe20000000000 */
[----:B------:R-:W-:Y:S01]  /*2d00*/  UMOV UR17, 0xc0004010 ;  /* 0xc000401000117882 */ /* 0x000fe20000000000 */
[----:B------:R-:W-:Y:S01]  /*2d10*/  UMOV UR4, UR4 ;  /* 0x0000000400047c82 */ /* 0x000fe20008000000 */
[----:B------:R1:W-:Y:S01]  /*2d20*/  UTCQMMA gdesc[UR8], gdesc[UR16], tmem[UR35], tmem[UR20], idesc[UR21], UPT ;  /* 0x00ff1410080075ea */ /* 0x0003e2000b800323 */
[----:B------:R1:W-:Y:S01]  /*2d30*/  UTCBAR [UR4], URZ ;  /* 0x000000ff040073e9 */ /* 0x0003e200080000ff */
[----:B------:R-:W-:Y:S02]  /*2d40*/  NOP ;  /* 0x0000000000007918 */ /* 0x000fe40000000000 */
.L_x_10:
[----:B------:R-:W-:Y:S01]  /*2d50*/  FSEL R43, R43, -INF , P3 ;  /* 0xff8000002b2b7808 */ /* 0x000fe20001800000 */
[----:B-1----:R-:W-:Y:S01]  /*2d60*/  UMOV UR4, URZ ;  /* 0x000000ff00047c82 */ /* 0x002fe20008000000 */
[----:B------:R-:W-:Y:S01]  /*2d70*/  FSEL R72, R72, 1, P3 ;  /* 0x3f80000048487808 */ /* 0x000fe20001800000 */
[----:B------:R-:W-:Y:S06]  /*2d80*/  BRA.U !UP1, `(.L_x_11) ;  /* 0x0000001509707547 */ /* 0x000fec000b800000 */
[----:B------:R-:W-:Y:S01]  /*2d90*/  USHF.R.U32.HI UR36, URZ, 0x4, UR10 ;  /* 0x00000004ff247899 */ /* 0x000fe2000801160a */
[----:B------:R-:W-:Y:S01]  /*2da0*/  IMAD.SHL.U32 R73, R73, 0x20, RZ ;  /* 0x0000002049497824 */ /* 0x000fe200078e00ff */
[----:B------:R-:W-:Y:S01]  /*2db0*/  USHF.R.U32.HI UR21, URZ, 0x4, UR6 ;  /* 0x00000004ff157899 */ /* 0x000fe20008011606 */
[----:B0-2---:R-:W-:Y:S01]  /*2dc0*/  IMAD.MOV.U32 R12, RZ, RZ, R43 ;  /* 0x000000ffff0c7224 */ /* 0x005fe200078e002b */
[----:B------:R-:W-:Y:S01]  /*2dd0*/  USGXT.U32 UR36, UR36, 0xe ;  /* 0x0000000e2424789a */ /* 0x000fe20008000000 */
[----:B------:R-:W-:Y:S01]  /*2de0*/  IMAD.MOV.U32 R14, RZ, RZ, RZ ;  /* 0x000000ffff0e7224 */ /* 0x000fe200078e00ff */
[----:B------:R-:W-:Y:S01]  /*2df0*/  USGXT.U32 UR21, UR21, 0xe ;  /* 0x0000000e1515789a */ /* 0x000fe20008000000 */
[----:B------:R-:W-:Y:S01]  /*2e00*/  IMAD.MOV.U32 R83, RZ, RZ, R73 ;  /* 0x000000ffff537224 */ /* 0x000fe200078e0049 */
[----:B------:R-:W-:Y:S02]  /*2e10*/  UIADD3 UR6, UPT, UPT, UR10, 0x4000, URZ ;  /* 0x000040000a067890 */ /* 0x000fe4000fffe0ff */
[----:B------:R-:W-:-:S02]  /*2e20*/  UIADD3 UR18, UP3, UPT, UR36, 0x80, URZ ;  /* 0x0000008024127890 */ /* 0x000fc4000ff7e0ff */
[----:B------:R-:W-:Y:S02]  /*2e30*/  UIADD3 UR16, UP2, UPT, UR21, 0x2, URZ ;  /* 0x0000000215107890 */ /* 0x000fe4000ff5e0ff */
[----:B------:R-:W-:Y:S02]  /*2e40*/  UIADD3 UR8, UPT, UPT, UR10, 0x5000, URZ ;  /* 0x000050000a087890 */ /* 0x000fe4000fffe0ff */
[----:B------:R-:W-:Y:S01]  /*2e50*/  USHF.L.U32 UR20, UR19, 0x5, URZ ;  /* 0x0000000513147899 */ /* 0x000fe200080006ff */
[----:B------:R-:W-:Y:S01]  /*2e60*/  UMOV UR5, URZ ;  /* 0x000000ff00057c82 */ /* 0x000fe20008000000 */
[----:B------:R-:W-:Y:S01]  /*2e70*/  UMOV UR4, URZ ;  /* 0x000000ff00047c82 */ /* 0x000fe20008000000 */
[----:B------:R-:W-:Y:S02]  /*2e80*/  USHF.R.U32.HI UR6, URZ, 0x4, UR6 ;  /* 0x00000004ff067899 */ /* 0x000fe40008011606 */
[----:B------:R-:W-:Y:S02]  /*2e90*/  UIADD3.X UR19, UPT, UPT, UR5, -0x7fffbfe0, URZ, UP3, !UPT ;  /* 0x8000402005137890 */ /* 0x000fe40009ffe4ff */
[----:B------:R-:W-:-:S02]  /*2ea0*/  UIADD3.X UR17, UPT, UPT, UR4, 0x40004040, URZ, UP2, !UPT ;  /* 0x4000404004117890 */ /* 0x000fc400097fe4ff */
[----:B------:R-:W-:Y:S02]  /*2eb0*/  USHF.R.U32.HI UR8, URZ, 0x4, UR8 ;  /* 0x00000004ff087899 */ /* 0x000fe40008011608 */
[----:B------:R-:W-:Y:S02]  /*2ec0*/  UIADD3 UR38, UP2, UPT, UR18, 0x80, URZ ;  /* 0x0000008012267890 */ /* 0x000fe4000ff5e0ff */
[----:B------:R-:W-:Y:S02]  /*2ed0*/  UIADD3 UR40, UP3, UPT, UR18, 0x100, URZ ;  /* 0x0000010012287890 */ /* 0x000fe4000ff7e0ff */
[----:B------:R-:W-:Y:S02]  /*2ee0*/  USGXT.U32 UR32, UR6, 0xe ;  /* 0x0000000e0620789a */ /* 0x000fe40008000000 */
[----:B------:R-:W-:Y:S01]  /*2ef0*/  UISETP.NE.U32.AND UP1, UPT, UR22, URZ, UPT ;  /* 0x000000ff1600728c */ /* 0x000fe2000bf25070 */
[----:B------:R-:W0:Y:S01]  /*2f00*/  LDCU UR50, c[0x0][0x3a8] ;  /* 0x00007500ff3277ac */ /* 0x000e220008000800 */
[----:B------:R-:W-:-:S02]  /*2f10*/  USGXT.U32 UR37, UR8, 0xe ;  /* 0x0000000e0825789a */ /* 0x000fc40008000000 */
[----:B------:R-:W-:Y:S02]  /*2f20*/  UIADD3.X UR39, UPT, UPT, UR19, URZ, URZ, UP2, !UPT ;  /* 0x000000ff13277290 */ /* 0x000fe400097fe4ff */
[----:B------:R-:W-:Y:S02]  /*2f30*/  UIADD3.X UR41, UPT, UPT, UR19, URZ, URZ, UP3, !UPT ;  /* 0x000000ff13297290 */ /* 0x000fe40009ffe4ff */
[----:B------:R-:W-:Y:S02]  /*2f40*/  UIADD3.64 UR42, UPT, UPT, UR16, 0x2, URZ ;  /* 0x00000002102a7897 */ /* 0x000fe4000fffe0ff */
[----:B------:R-:W-:Y:S01]  /*2f50*/  UIADD3.64 UR44, UPT, UPT, UR16, 0x4, URZ ;  /* 0x00000004102c7897 */ /* 0x000fe2000fffe0ff */
[----:B------:R-:W-:Y:S01]  /*2f60*/  UMOV UR33, 0x1 ;  /* 0x0000000100217882 */ /* 0x000fe20000000000 */
[----:B------:R-:W-:Y:S01]  /*2f70*/  UMOV UR6, URZ ;  /* 0x000000ff00067c82 */ /* 0x000fe20008000000 */
[----:B------:R-:W-:-:S09]  /*2f80*/  UMOV UR34, UR20 ;  /* 0x0000001400227c82 */ /* 0x000fd20008000000 */
.L_x_16:
[----:B------:R-:W-:Y:S02]  /*2f90*/  SHF.R.S32.HI R13, RZ, 0x1f, R83 ;  /* 0x0000001fff0d7819 */ /* 0x000fe40000011453 */
[C---:B------:R-:W-:Y:S02]  /*2fa0*/  IADD3 R22, P4, PT, R83.reuse, R116, RZ ;  /* 0x0000007453167210 */ /* 0x040fe40007f9e0ff */
[----:B------:R-:W-:-:S03]  /*2fb0*/  IADD3 R24, P3, PT, R83, R108, RZ ;  /* 0x0000006c53187210 */ /* 0x000fc60007f7e0ff */
[----:B------:R-:W-:Y:S01]  /*2fc0*/  IMAD.X R23, R13, 0x1, R117, P4 ;  /* 0x000000010d177824 */ /* 0x000fe200020e0675 */
[----:B------:R-:W-:Y:S01]  /*2fd0*/  IADD3 R6, P4, PT, R83, R98, RZ ;  /* 0x0000006253067210 */ /* 0x000fe20007f9e0ff */
[----:B------:R-:W-:Y:S01]  /*2fe0*/  IMAD.X R25, R13, 0x1, R109, P3 ;  /* 0x000000010d197824 */ /* 0x000fe200018e066d */
[----:B------:R-:W-:Y:S02]  /*2ff0*/  IADD3 R18, P3, PT, R83, R88, RZ ;  /* 0x0000005853127210 */ /* 0x000fe40007f7e0ff */
[----:B------:R-:W2:Y:S01]  /*3000*/  LDG.E.U8 R22, desc[UR30][R22.64] ;  /* 0x0000001e16167981 */ /* 0x000ea2000c1e1100 */
[----:B------:R-:W-:Y:S01]  /*3010*/  IMAD.X R7, R13, 0x1, R99, P4 ;  /* 0x000000010d077824 */ /* 0x000fe200020e0663 */
[----:B------:R-:W-:Y:S01]  /*3020*/  IADD3 R4, P4, PT, R83, R114, RZ ;  /* 0x0000007253047210 */ /* 0x000fe20007f9e0ff */
[----:B------:R-:W-:Y:S01]  /*3030*/  IMAD.X R19, R13, 0x1, R89, P3 ;  /* 0x000000010d137824 */ /* 0x000fe200018e0659 */
[----:B------:R-:W-:Y:S01]  /*3040*/  IADD3 R8, P3, PT, R83, R104, RZ ;  /* 0x0000006853087210 */ /* 0x000fe20007f7e0ff */
[----:B------:R-:W4:Y:S02]  /*3050*/  LDG.E.U8 R24, desc[UR30][R24.64] ;  /* 0x0000001e18187981 */ /* 0x000f24000c1e1100 */
[----:B------:R-:W-:Y:S01]  /*3060*/  IMAD.X R5, R13, 0x1, R115, P4 ;  /* 0x000000010d057824 */ /* 0x000fe200020e0673 */
[----:B------:R-:W-:Y:S01]  /*3070*/  IADD3 R10, P4, PT, R83, R96, RZ ;  /* 0x00000060530a7210 */ /* 0x000fe20007f9e0ff */
[----:B------:R-:W-:Y:S01]  /*3080*/  IMAD.X R9, R13, 0x1, R105, P3 ;  /* 0x000000010d097824 */ /* 0x000fe200018e0669 */
[----:B------:R-:W-:Y:S01]  /*3090*/  IADD3 R26, P3, PT, R83, R86, RZ ;  /* 0x00000056531a7210 */ /* 0x000fe20007f7e0ff */
[----:B------:R1:W5:Y:S02]  /*30a0*/  LDG.E.U8 R30, desc[UR30][R6.64] ;  /* 0x0000001e061e7981 */ /* 0x000364000c1e1100 */
[----:B------:R-:W-:Y:S01]  /*30b0*/  IMAD.X R11, R13, 0x1, R97, P4 ;  /* 0x000000010d0b7824 */ /* 0x000fe200020e0661 */
[----:B------:R-:W-:Y:S01]  /*30c0*/  IADD3 R16, P4, PT, R83, R112, RZ ;  /* 0x0000007053107210 */ /* 0x000fe20007f9e0ff */
[----:B------:R-:W-:Y:S01]  /*30d0*/  IMAD.X R27, R13, 0x1, R87, P3 ;  /* 0x000000010d1b7824 */ /* 0x000fe200018e0657 */
[----:B------:R-:W-:Y:S01]  /*30e0*/  IADD3 R20, P3, PT, R83, R102, RZ ;  /* 0x0000006653147210 */ /* 0x000fe20007f7e0ff */
[----:B------:R3:W5:Y:S02]  /*30f0*/  LDG.E.U8 R32, desc[UR30][R18.64] ;  /* 0x0000001e12207981 */ /* 0x000764000c1e1100 */
[----:B------:R-:W-:-:S02]  /*3100*/  IMAD.X R17, R13, 0x1, R113, P4 ;  /* 0x000000010d117824 */ /* 0x000fc400020e0671 */
[----:B------:R-:W-:Y:S01]  /*3110*/  IMAD.X R21, R13, 0x1, R103, P3 ;  /* 0x000000010d157824 */ /* 0x000fe200018e0667 */
[C---:B-1----:R-:W-:Y:S01]  /*3120*/  IADD3 R6, P3, PT, R83.reuse, R80, RZ ;  /* 0x0000005053067210 */ /* 0x042fe20007f7e0ff */
[----:B------:R1:W5:Y:S01]  /*3130*/  LDG.E.U8 R23, desc[UR30][R8.64] ;  /* 0x0000001e08177981 */ /* 0x000362000c1e1100 */
[----:B---3--:R-:W-:-:S03]  /*3140*/  IADD3 R18, P4, PT, R83, R94, RZ ;  /* 0x0000005e53127210 */ /* 0x008fc60007f9e0ff */
[----:B------:R3:W5:Y:S01]  /*3150*/  LDG.E.U8 R25, desc[UR30][R10.64] ;  /* 0x0000001e0a197981 */ /* 0x000762000c1e1100 */
[C---:B------:R-:W-:Y:S02]  /*3160*/  IMAD.X R7, R13.reuse, 0x1, R81, P3 ;  /* 0x000000010d077824 */ /* 0x040fe400018e0651 */
        /* <DEDUP_REMOVED lines=8> */
[----:B------:R-:W5:Y:S01]  /*31f0*/  LDG.E.U8 R27, desc[UR30][R26.64] ;  /* 0x0000001e1a1b7981 */ /* 0x000f62000c1e1100 */
[----:B---3--:R-:W-:-:S03]  /*3200*/  IADD3 R16, P3, PT, R83, R78, RZ ;  /* 0x0000004e53107210 */ /* 0x008fc60007f7e0ff */
[C---:B------:R-:W-:Y:S01]  /*3210*/  IMAD.X R5, R13.reuse, 0x1, R91, P4 ;  /* 0x000000010d057824 */ /* 0x040fe200020e065b */
[----:B------:R-:W3:Y:S01]  /*3220*/  LDG.E.U8 R20, desc[UR30][R20.64] ;  /* 0x0000001e14147981 */ /* 0x000ee2000c1e1100 */
[----:B------:R-:W-:-:S03]  /*3230*/  IMAD.X R17, R13, 0x1, R79, P3 ;  /* 0x000000010d117824 */ /* 0x000fc600018e064f */
[----:B------:R-:W3:Y:S04]  /*3240*/  LDG.E.U8 R18, desc[UR30][R18.64] ;  /* 0x0000001e12127981 */ /* 0x000ee8000c1e1100 */
[----:B------:R-:W3:Y:S04]  /*3250*/  LDG.E.U8 R6, desc[UR30][R6.64] ;  /* 0x0000001e06067981 */ /* 0x000ee8000c1e1100 */
[----:B------:R-:W3:Y:S04]  /*3260*/  LDG.E.U8 R9, desc[UR30][R8.64] ;  /* 0x0000001e08097981 */ /* 0x000ee8000c1e1100 */
[----:B------:R-:W3:Y:S04]  /*3270*/  LDG.E.U8 R11, desc[UR30][R10.64] ;  /* 0x0000001e0a0b7981 */ /* 0x000ee8000c1e1100 */
[----:B------:R-:W3:Y:S04]  /*3280*/  LDG.E.U8 R5, desc[UR30][R4.64] ;  /* 0x0000001e04057981 */ /* 0x000ee8000c1e1100 */
[----:B------:R-:W3:Y:S01]  /*3290*/  LDG.E.U8 R17, desc[UR30][R16.64] ;  /* 0x0000001e10117981 */ /* 0x000ee2000c1e1100 */
[----:B------:R-:W-:-:S02]  /*32a0*/  UMOV UR8, 0x1 ;  /* 0x0000000100087882 */ /* 0x000fc40000000000 */
[----:B------:R-:W-:-:S04]  /*32b0*/  @!UP0 UIADD3 UR8, UPT, UPT, -UR8, 0x100000, URZ ;  /* 0x0010000008088890 */ /* 0x000fc8000fffe1ff */
[----:B------:R-:W-:Y:S02]  /*32c0*/  @!UP0 USHF.L.U32 UR9, UR8, 0xb, URZ ;  /* 0x0000000b08098899 */ /* 0x000fe400080006ff */
[----:B------:R-:W-:Y:S01]  /*32d0*/  @!UP0 USHF.L.U32 UR8, UR8, 0x1, URZ ;  /* 0x0000000108088899 */ /* 0x000fe200080006ff */
[----:B------:R-:W-:Y:S01]  /*32e0*/  VOTEU.ALL UP2, P2 ;  /* 0x0000000000ff7886 */ /* 0x000fe20001040000 */
[----:B--2---:R1:W-:Y:S04]  /*32f0*/  STS.U8 [R41+UR10+0x3000], R22 ;  /* 0x0030001629007988 */ /* 0x0043e8000800000a */
[----:B----4-:R1:W-:Y:S04]  /*3300*/  STS.U8 [R41+UR10+0x3400], R24 ;  /* 0x0034001829007988 */ /* 0x0103e8000800000a */
[----:B-----5:R1:W-:Y:S04]  /*3310*/  STS.U8 [R41+UR10+0x3800], R30 ;  /* 0x0038001e29007988 */ /* 0x0203e8000800000a */
[----:B------:R1:W-:Y:S04]  /*3320*/  STS.U8 [R41+UR10+0x3c00], R32 ;  /* 0x003c002029007988 */ /* 0x0003e8000800000a */
[----:B------:R1:W-:Y:S04]  /*3330*/  STS.U8 [R40+UR10+0x3500], R23 ;  /* 0x0035001728007988 */ /* 0x0003e8000800000a */
[----:B------:R1:W-:Y:S04]  /*3340*/  STS.U8 [R40+UR10+0x3900], R25 ;  /* 0x0039001928007988 */ /* 0x0003e8000800000a */
[----:B------:R1:W-:Y:S04]  /*3350*/  STS.U8 [R40+UR10+0x3100], R15 ;  /* 0x0031000f28007988 */ /* 0x0003e8000800000a */
[----:B------:R1:W-:Y:S04]  /*3360*/  STS.U8 [R40+UR10+0x3d00], R27 ;  /* 0x003d001b28007988 */ /* 0x0003e8000800000a */
[----:B------:R1:W-:Y:S04]  /*3370*/  STS.U8 [R39+UR10+0x3200], R28 ;  /* 0x0032001c27007988 */ /* 0x0003e8000800000a */
[----:B---3--:R1:W-:Y:S04]  /*3380*/  STS.U8 [R39+UR10+0x3600], R20 ;  /* 0x0036001427007988 */ /* 0x0083e8000800000a */
[----:B------:R1:W-:Y:S04]  /*3390*/  STS.U8 [R39+UR10+0x3a00], R18 ;  /* 0x003a001227007988 */ /* 0x0003e8000800000a */
[----:B------:R1:W-:Y:S04]  /*33a0*/  STS.U8 [R39+UR10+0x3e00], R6 ;  /* 0x003e000627007988 */ /* 0x0003e8000800000a */
[----:B------:R1:W-:Y:S04]  /*33b0*/  STS.U8 [R38+UR10+0x3300], R9 ;  /* 0x0033000926007988 */ /* 0x0003e8000800000a */
[----:B------:R1:W-:Y:S04]  /*33c0*/  STS.U8 [R38+UR10+0x3700], R11 ;  /* 0x0037000b26007988 */ /* 0x0003e8000800000a */
[----:B------:R1:W-:Y:S04]  /*33d0*/  STS.U8 [R38+UR10+0x3b00], R5 ;  /* 0x003b000526007988 */ /* 0x0003e8000800000a */
[----:B------:R1:W-:Y:S01]  /*33e0*/  STS.U8 [R38+UR10+0x3f00], R17 ;  /* 0x003f001126007988 */ /* 0x0003e2000800000a */
[----:B------:R2:W-:Y:S06]  /*33f0*/  MEMBAR.ALL.CTA ;  /* 0x0000000000007992 */ /* 0x0005ec0000008000 */
[----:B--2---:R-:W-:Y:S04]  /*3400*/  FENCE.VIEW.ASYNC.S ;  /* 0x00000000000073c6 */ /* 0x004fe80000000000 */
[----:B------:R-:W2:Y:S02]  /*3410*/  FENCE.VIEW.ASYNC.S ;  /* 0x00000000000073c6 */ /* 0x000ea40000000000 */
[----:B--2---:R1:W2:Y:S02]  /*3420*/  @!UP2 SYNCS.EXCH.64 URZ, [UR10+0x5810], UR8 ;  /* 0x005810080affa5b2 */ /* 0x0042a40008000100 */
[----:B--2---:R-:W-:Y:S06]  /*3430*/  BAR.SYNC.DEFER_BLOCKING 0x0 ;  /* 0x0000000000007b1d */ /* 0x004fec0000010000 */
[----:B-1----:R-:W-:Y:S05]  /*3440*/  BRA.U UP1, `(.L_x_12) ;  /* 0x0000000101547547 */ /* 0x002fea000b800000 */
[----:B------:R-:W-:Y:S01]  /*3450*/  UIADD3 UR8, UPT, UPT, UR10, 0x5810, URZ ;  /* 0x000058100a087890 */ /* 0x000fe2000fffe0ff */
[----:B------:R-:W-:Y:S01]  /*3460*/  UMOV UR24, UR36 ;  /* 0x0000002400187c82 */ /* 0x000fe20008000000 */
[----:B------:R-:W-:Y:S01]  /*3470*/  UMOV UR25, 0x80004020 ;  /* 0x8000402000197882 */ /* 0x000fe20000000000 */
[----:B------:R-:W-:Y:S01]  /*3480*/  UMOV UR22, UR21 ;  /* 0x0000001500167c82 */ /* 0x000fe20008000000 */
[----:B------:R-:W-:Y:S01]  /*3490*/  UMOV UR23, 0x40004040 ;  /* 0x4000404000177882 */ /* 0x000fe20000000000 */
[----:B------:R-:W-:Y:S01]  /*34a0*/  UMOV UR26, 0x0 ;  /* 0x00000000001a7882 */ /* 0x000fe20000000000 */
[----:B------:R-:W-:Y:S01]  /*34b0*/  UMOV UR27, 0x4088010 ;  /* 0x04088010001b7882 */ /* 0x000fe20000000000 */
[----:B------:R-:W-:Y:S01]  /*34c0*/  UMOV UR28, 0x0 ;  /* 0x00000000001c7882 */ /* 0x000fe20000000000 */
[----:B------:R-:W-:Y:S01]  /*34d0*/  UMOV UR29, 0x4088010 ;  /* 0x04088010001d7882 */ /* 0x000fe20000000000 */
[----:B------:R-:W-:Y:S01]  /*34e0*/  UMOV UR46, 0x0 ;  /* 0x00000000002e7882 */ /* 0x000fe20000000000 */
[----:B------:R-:W-:Y:S01]  /*34f0*/  UMOV UR47, 0x4088010 ;  /* 0x04088010002f7882 */ /* 0x000fe20000000000 */
[----:B------:R1:W-:Y:S01]  /*3500*/  UTCQMMA gdesc[UR24], gdesc[UR22], tmem[UR12], tmem[UR26], idesc[UR27], !UPT ;  /* 0x00ff1a16180075ea */ /* 0x0003e2000f80030c */
[----:B------:R-:W-:Y:S01]  /*3510*/  UMOV UR9, URZ ;  /* 0x000000ff00097c82 */ /* 0x000fe20008000000 */
        /* <DEDUP_REMOVED lines=8> */
.L_x_12:
[----:B------:R-:W2:Y:S02]  /*35a0*/  SYNCS.PHASECHK.TRANS64.TRYWAIT P3, [UR10+0x5810], RZ ;  /* 0x005810ffff0075a7 */ /* 0x000ea4000806110a */
[----:B--2---:R-:W-:Y:S05]  /*35b0*/  @!P3 BRA `(.L_x_13) ;  /* 0x0000002c0050b947 */ /* 0x004fea0003800000 */
.L_x_22:
[----:B------:R-:W-:Y:S01]  /*35c0*/  BAR.SYNC.DEFER_BLOCKING 0x0 ;  /* 0x0000000000007b1d */ /* 0x000fe20000010000 */
[----:B------:R-:W-:Y:S01]  /*35d0*/  IMAD.U32 R14, R14, -0x80000000, RZ ;  /* 0x800000000e0e7824 */ /* 0x000fe200078e00ff */
[----:B------:R-:W-:Y:S02]  /*35e0*/  USHF.R.S32.HI UR4, URZ, 0x1f, UR34 ;  /* 0x0000001fff047899 */ /* 0x000fe40008011422 */
[----:B------:R-:W-:Y:S02]  /*35f0*/  IADD3 R26, P4, PT, R76, UR34, RZ ;  /* 0x000000224c1a7c10 */ /* 0x000fe4000ff9e0ff */
[----:B------:R-:W-:Y:S01]  /*3600*/  LDTM.16dp32bit_t0_t15.x8 R4, tmem[UR14] ;  /* 0x0000000e000479ee */ /* 0x000fe20008980000 */
[----:B------:R-:W2:Y:S01]  /*3610*/  LDTM.16dp32bit_t16_t31.x8 R4, tmem[UR14+0x8] ;  /* 0x0000080e000479ee */ /* 0x000ea200089a0000 */
[----:B------:R-:W-:Y:S02]  /*3620*/  IADD3.X R27, PT, PT, R77, UR4, RZ, P4, !PT ;  /* 0x000000044d1b7c10 */ /* 0x000fe4000a7fe4ff */
[----:B------:R-:W-:Y:S01]  /*3630*/  IADD3 R24, P4, PT, R74, UR34, RZ ;  /* 0x000000224a187c10 */ /* 0x000fe2000ff9e0ff */
[----:B------:R-:W3:Y:S01]  /*3640*/  @!P2 SYNCS.CCTL.IV [UR10+0x5810] ;  /* 0x00581000ff00a9b1 */ /* 0x000ee2000800000a */
[----:B------:R-:W-:Y:S01]  /*3650*/  NOP ;  /* 0x0000000000007918 */ /* 0x000fe20000000000 */
[----:B0-2---:R-:W-:Y:S01]  /*3660*/  FMUL R13, R4, UR50 ;  /* 0x00000032040d7c20 */ /* 0x005fe20008400000 */
[----:B------:R-:W-:Y:S01]  /*3670*/  FMUL R16, R5, UR50 ;  /* 0x0000003205107c20 */ /* 0x000fe20008400000 */
[----:B------:R-:W-:Y:S01]  /*3680*/  FMUL R15, R6, UR50 ;  /* 0x00000032060f7c20 */ /* 0x000fe20008400000 */
[----:B------:R-:W-:Y:S01]  /*3690*/  FMUL R17, R7, UR50 ;  /* 0x0000003207117c20 */ /* 0x000fe20008400000 */
[----:B------:R-:W-:-:S03]  /*36a0*/  FMUL R18, R8, UR50 ;  /* 0x0000003208127c20 */ /* 0x000fc60008400000 */
[----:B------:R-:W-:Y:S01]  /*36b0*/  FMNMX3 R15, R13, R16, R15, !PT ;  /* 0x000000100d0f7276 */ /* 0x000fe2000780000f */
[----:B------:R-:W-:Y:S01]  /*36c0*/  FMUL R13, R9, UR50 ;  /* 0x00000032090d7c20 */ /* 0x000fe20008400000 */
[----:B------:R-:W-:Y:S02]  /*36d0*/  FMUL R16, R10, UR50 ;  /* 0x000000320a107c20 */ /* 0x000fe40008400000 */
[----:B------:R-:W-:Y:S01]  /*36e0*/  FMNMX3 R17, R15, R17, R18, !PT ;  /* 0x000000110f117276 */ /* 0x000fe20007800012 */
[----:B------:R-:W-:-:S03]  /*36f0*/  FMUL R15, R11, UR50 ;  /* 0x000000320b0f7c20 */ /* 0x000fc60008400000 */
[----:B------:R-:W-:-:S04]  /*3700*/  FMNMX3 R16, R17, R13, R16, !PT ;  /* 0x0000000d11107276 */ /* 0x000fc80007800010 */
[----:B------:R-:W-:-:S05]  /*3710*/  FMNMX R15, R15, R16, !PT ;  /* 0x000000100f0f7209 */ /* 0x000fca0007800000 */
[----:B------:R-:W0:Y:S02]  /*3720*/  SHFL.BFLY PT, R16, R15, 0x10, 0x1f ;  /* 0x0e001f000f107f89 */ /* 0x000e2400000e0000 */
[----:B0-----:R-:W-:-:S05]  /*3730*/  FMNMX R16, R15, R16, !PT ;  /* 0x000000100f107209 */ /* 0x001fca0007800000 */
[----:B---3--:R-:W-:Y:S01]  /*3740*/  @!P5 STS [R37+0x3000], R16 ;  /* 0x003000102500d388 */ /* 0x008fe20000000800 */
[----:B------:R-:W-:Y:S06]  /*3750*/  BAR.SYNC.DEFER_BLOCKING 0x0 ;  /* 0x0000000000007b1d */ /* 0x000fec0000010000 */
[----:B------:R-:W0:Y:S04]  /*3760*/  @!P6 LDS R82, [R36+0x3000] ;  /* 0x003000002452e984 */ /* 0x000e280000000800 */
[----:B0-----:R-:W0:Y:S02]  /*3770*/  SHFL.BFLY PT, R13, R82, 0x1, 0x1f ;  /* 0x0c201f00520d7f89 */ /* 0x001e2400000e0000 */
[----:B0-----:R-:W-:-:S05]  /*3780*/  FMNMX R17, R82, R13, !PT ;  /* 0x0000000d52117209 */ /* 0x001fca0007800000 */
[----:B------:R-:W-:Y:S01]  /*3790*/  @P0 STS [R36+0x3000], R17 ;  /* 0x0030001124000388 */ /* 0x000fe20000000800 */
[----:B------:R-:W-:Y:S06]  /*37a0*/  BAR.SYNC.DEFER_BLOCKING 0x0 ;  /* 0x0000000000007b1d */ /* 0x000fec0000010000 */
[----:B------:R-:W0:Y:S02]  /*37b0*/  LDS R43, [R3+0x3000] ;  /* 0x00300000032b7984 */ /* 0x000e240000000800 */
[----:B0-----:R-:W-:-:S05]  /*37c0*/  FMNMX R43, R43, R12, !PT ;  /* 0x0000000c2b2b7209 */ /* 0x001fca0007800000 */
        /* <DEDUP_REMOVED lines=8> */
[----:B------:R-:W-:Y:S01]  /*3850*/  MUFU.EX2 R13, R4 ;  /* 0x00000004000d7308 */ /* 0x000fe20000000800 */
[--C-:B------:R-:W-:Y:S01]  /*3860*/  FFMA R8, R8, UR50, -R43.reuse ;  /* 0x0000003208087c23 */ /* 0x100fe2000800082b */
[--C-:B------:R-:W-:Y:S01]  /*3870*/  FFMA R9, R9, UR50, -R43.reuse ;  /* 0x0000003209097c23 */ /* 0x100fe2000800082b */
[--C-:B------:R-:W-:Y:S01]  /*3880*/  FFMA R10, R10, UR50, -R43.reuse ;  /* 0x000000320a0a7c23 */ /* 0x100fe2000800082b */
[----:B------:R-:W-:Y:S01]  /*3890*/  FFMA R11, R11, UR50, -R43 ;  /* 0x000000320b0b7c23 */ /* 0x000fe2000800082b */
[----:B------:R-:W-:Y:S01]  /*38a0*/  FMUL R8, R8, 1.4426950216293334961 ;  /* 0x3fb8aa3b08087820 */ /* 0x000fe20000400000 */
[----:B------:R-:W-:Y:S01]  /*38b0*/  FMUL R9, R9, 1.4426950216293334961 ;  /* 0x3fb8aa3b09097820 */ /* 0x000fe20000400000 */
[----:B------:R-:W-:Y:S01]  /*38c0*/  FMUL R10, R10, 1.4426950216293334961 ;  /* 0x3fb8aa3b0a0a7820 */ /* 0x000fe20000400000 */
[----:B------:R-:W0:Y:S01]  /*38d0*/  MUFU.EX2 R106, R5 ;  /* 0x00000005006a7308 */ /* 0x000e220000000800 */
[----:B------:R-:W-:-:S07]  /*38e0*/  FMUL R11, R11, 1.4426950216293334961 ;  /* 0x3fb8aa3b0b0b7820 */ /* 0x000fce0000400000 */
[----:B------:R-:W2:Y:S08]  /*38f0*/  MUFU.EX2 R6, R6 ;  /* 0x0000000600067308 */ /* 0x000eb00000000800 */
[----:B------:R-:W3:Y:S01]  /*3900*/  MUFU.EX2 R7, R7 ;  /* 0x0000000700077308 */ /* 0x000ee20000000800 */
[----:B0-----:R-:W-:-:S07]  /*3910*/  FADD R5, R13, R106 ;  /* 0x0000006a0d057221 */ /* 0x001fce0000000000 */
[----:B------:R-:W0:Y:S01]  /*3920*/  MUFU.EX2 R107, R8 ;  /* 0x00000008006b7308 */ /* 0x000e220000000800 */
[----:B--2---:R-:W-:-:S07]  /*3930*/  FADD R4, R6, R5 ;  /* 0x0000000506047221 */ /* 0x004fce0000000000 */
[----:B------:R-:W2:Y:S01]  /*3940*/  MUFU.EX2 R20, R9 ;  /* 0x0000000900147308 */ /* 0x000ea20000000800 */
[----:B---3--:R-:W-:-:S07]  /*3950*/  FADD R4, R7, R4 ;  /* 0x0000000407047221 */ /* 0x008fce0000000000 */
[----:B------:R-:W3:Y:S01]  /*3960*/  MUFU.EX2 R28, R10 ;  /* 0x0000000a001c7308 */ /* 0x000ee20000000800 */
[----:B0-----:R-:W-:-:S07]  /*3970*/  FADD R5, R107, R4 ;  /* 0x000000046b057221 */ /* 0x001fce0000000000 */
[----:B------:R-:W0:Y:S01]  /*3980*/  MUFU.EX2 R21, R11 ;  /* 0x0000000b00157308 */ /* 0x000e220000000800 */
[----:B--2---:R-:W-:-:S04]  /*3990*/  FADD R5, R20, R5 ;  /* 0x0000000514057221 */ /* 0x004fc80000000000 */
[----:B---3--:R-:W-:-:S04]  /*39a0*/  FADD R4, R28, R5 ;  /* 0x000000051c047221 */ /* 0x008fc80000000000 */
        /* <DEDUP_REMOVED lines=10> */
[----:B------:R-:W-:Y:S06]  /*3a50*/  BAR.SYNC.DEFER_BLOCKING 0x0 ;  /* 0x0000000000007b1d */ /* 0x000fec0000010000 */
[----:B------:R0:W2:Y:S01]  /*3a60*/  LDS R85, [R3+0x3000] ;  /* 0x0030000003557984 */ /* 0x0000a20000000800 */
[----:B------:R-:W3:Y:S02]  /*3a70*/  SYNCS.PHASECHK.TRANS64.TRYWAIT P3, [UR13], R14 ;  /* 0x0000000eff0075a7 */ /* 0x000ee4000806110d */
[----:B0-23--:R-:W-:Y:S05]  /*3a80*/  @!P3 BRA `(.L_x_14) ;  /* 0x000000280028b947 */ /* 0x00dfea0003800000 */
.L_x_23:
[----:B------:R-:W-:Y:S01]  /*3a90*/  IADD3 R18, P3, PT, R70, UR34, RZ ;  /* 0x0000002246127c10 */ /* 0x000fe2000ff7e0ff */
[----:B------:R-:W2:Y:S01]  /*3aa0*/  LDG.E.U8 R26, desc[UR30][R26.64] ;  /* 0x0000001e1a1a7981 */ /* 0x000ea2000c1e1100 */
[----:B------:R-:W-:Y:S02]  /*3ab0*/  IADD3.X R25, PT, PT, R75, UR4, RZ, P4, !PT ;  /* 0x000000044b197c10 */ /* 0x000fe4000a7fe4ff */
[----:B------:R-:W-:Y:S02]  /*3ac0*/  IADD3.X R19, PT, PT, R71, UR4, RZ, P3, !PT ;  /* 0x0000000447137c10 */ /* 0x000fe40009ffe4ff */
[----:B------:R-:W-:Y:S01]  /*3ad0*/  IADD3 R22, P4, PT, R68, UR34, RZ ;  /* 0x0000002244167c10 */ /* 0x000fe2000ff9e0ff */
[----:B------:R-:W3:Y:S01]  /*3ae0*/  LDG.E.U8 R24, desc[UR30][R24.64] ;  /* 0x0000001e18187981 */ /* 0x000ee2000c1e1100 */
[----:B------:R-:W-:Y:S02]  /*3af0*/  IADD3 R10, P3, PT, R66, UR34, RZ ;  /* 0x00000022420a7c10 */ /* 0x000fe4000ff7e0ff */
[----:B------:R-:W-:Y:S01]  /*3b00*/  IADD3.X R23, PT, PT, R69, UR4, RZ, P4, !PT ;  /* 0x0000000445177c10 */ /* 0x000fe2000a7fe4ff */
[----:B------:R0:W4:Y:S01]  /*3b10*/  LDG.E.U8 R30, desc[UR30][R18.64] ;  /* 0x0000001e121e7981 */ /* 0x000122000c1e1100 */
[----:B------:R-:W-:-:S02]  /*3b20*/  IADD3.X R11, PT, PT, R67, UR4, RZ, P3, !PT ;  /* 0x00000004430b7c10 */ /* 0x000fc40009ffe4ff */
[----:B------:R-:W-:Y:S01]  /*3b30*/  IADD3 R14, P4, PT, R64, UR34, RZ ;  /* 0x00000022400e7c10 */ /* 0x000fe2000ff9e0ff */
[----:B------:R5:W4:Y:S01]  /*3b40*/  LDG.E.U8 R32, desc[UR30][R22.64] ;  /* 0x0000001e16207981 */ /* 0x000b22000c1e1100 */
[----:B------:R-:W-:Y:S02]  /*3b50*/  IADD3 R4, P3, PT, R62, UR34, RZ ;  /* 0x000000223e047c10 */ /* 0x000fe4000ff7e0ff */
[----:B------:R-:W-:Y:S01]  /*3b60*/  IADD3.X R15, PT, PT, R65, UR4, RZ, P4, !PT ;  /* 0x00000004410f7c10 */ /* 0x000fe2000a7fe4ff */
[----:B------:R-:W4:Y:S01]  /*3b70*/  LDG.E.U8 R10, desc[UR30][R10.64] ;  /* 0x0000001e0a0a7981 */ /* 0x000f22000c1e1100 */
[----:B------:R-:W-:Y:S02]  /*3b80*/  IADD3.X R5, PT, PT, R63, UR4, RZ, P3, !PT ;  /* 0x000000043f057c10 */ /* 0x000fe40009ffe4ff */
[----:B------:R-:W-:Y:S01]  /*3b90*/  IADD3 R8, P4, PT, R60, UR34, RZ ;  /* 0x000000223c087c10 */ /* 0x000fe2000ff9e0ff */
[----:B------:R-:W4:Y:S01]  /*3ba0*/  LDG.E.U8 R14, desc[UR30][R14.64] ;  /* 0x0000001e0e0e7981 */ /* 0x000f22000c1e1100 */
[----:B------:R-:W-:-:S02]  /*3bb0*/  IADD3 R16, P3, PT, R58, UR34, RZ ;  /* 0x000000223a107c10 */ /* 0x000fc4000ff7e0ff */
[----:B------:R-:W-:Y:S01]  /*3bc0*/  IADD3.X R9, PT, PT, R61, UR4, RZ, P4, !PT ;  /* 0x000000043d097c10 */ /* 0x000fe2000a7fe4ff */
[----:B------:R1:W4:Y:S01]  /*3bd0*/  LDG.E.U8 R34, desc[UR30][R4.64] ;  /* 0x0000001e04227981 */ /* 0x000322000c1e1100 */
[----:B------:R-:W-:Y:S02]  /*3be0*/  IADD3.X R17, PT, PT, R59, UR4, RZ, P3, !PT ;  /* 0x000000043b117c10 */ /* 0x000fe40009ffe4ff */
[----:B0-----:R-:W-:Y:S01]  /*3bf0*/  IADD3 R18, P4, PT, R56, UR34, RZ ;  /* 0x0000002238127c10 */ /* 0x001fe2000ff9e0ff */
[----:B------:R-:W4:Y:S01]  /*3c00*/  LDG.E.U8 R8, desc[UR30][R8.64] ;  /* 0x0000001e08087981 */ /* 0x000f22000c1e1100 */
[----:B-----5:R-:W-:Y:S02]  /*3c10*/  IADD3 R22, P3, PT, R54, UR34, RZ ;  /* 0x0000002236167c10 */ /* 0x020fe4000ff7e0ff */
[----:B------:R-:W-:Y:S01]  /*3c20*/  IADD3.X R19, PT, PT, R57, UR4, RZ, P4, !PT ;  /* 0x0000000439137c10 */ /* 0x000fe2000a7fe4ff */
[----:B------:R-:W5:Y:S01]  /*3c30*/  LDG.E.U8 R16, desc[UR30][R16.64] ;  /* 0x0000001e10107981 */ /* 0x000f62000c1e1100 */
[----:B------:R-:W-:-:S03]  /*3c40*/  IADD3.X R23, PT, PT, R55, UR4, RZ, P3, !PT ;  /* 0x0000000437177c10 */ /* 0x000fc60009ffe4ff */
[----:B------:R-:W5:Y:S04]  /*3c50*/  LDG.E.U8 R18, desc[UR30][R18.64] ;  /* 0x0000001e12127981 */ /* 0x000f68000c1e1100 */
[----:B------:R-:W5:Y:S01]  /*3c60*/  LDG.E.U8 R22, desc[UR30][R22.64] ;  /* 0x0000001e16167981 */ /* 0x000f62000c1e1100 */
[----:B------:R-:W-:Y:S02]  /*3c70*/  IADD3 R118, P3, PT, R52, UR34, RZ ;  /* 0x0000002234767c10 */ /* 0x000fe4000ff7e0ff */
[----:B------:R-:W-:Y:S02]  /*3c80*/  IADD3 R120, P4, PT, R50, UR34, RZ ;  /* 0x0000002232787c10 */ /* 0x000fe4000ff9e0ff */
[----:B------:R-:W-:Y:S02]  /*3c90*/  IADD3.X R119, PT, PT, R53, UR4, RZ, P3, !PT ;  /* 0x0000000435777c10 */ /* 0x000fe40009ffe4ff */
[----:B------:R-:W-:-:S02]  /*3ca0*/  IADD3 R122, P3, PT, R48, UR34, RZ ;  /* 0x00000022307a7c10 */ /* 0x000fc4000ff7e0ff */
[----:B------:R-:W-:Y:S01]  /*3cb0*/  IADD3.X R121, PT, PT, R51, UR4, RZ, P4, !PT ;  /* 0x0000000433797c10 */ /* 0x000fe2000a7fe4ff */
[----:B------:R-:W5:Y:S01]  /*3cc0*/  LDG.E.U8 R118, desc[UR30][R118.64] ;  /* 0x0000001e76767981 */ /* 0x000f62000c1e1100 */
[----:B------:R-:W-:Y:S02]  /*3cd0*/  IADD3.X R123, PT, PT, R49, UR4, RZ, P3, !PT ;  /* 0x00000004317b7c10 */ /* 0x000fe40009ffe4ff */
[----:B------:R-:W-:Y:S01]  /*3ce0*/  IADD3 R124, P4, PT, R46, UR34, RZ ;  /* 0x000000222e7c7c10 */ /* 0x000fe2000ff9e0ff */
[----:B------:R-:W5:Y:S01]  /*3cf0*/  LDG.E.U8 R120, desc[UR30][R120.64] ;  /* 0x0000001e78787981 */ /* 0x000f62000c1e1100 */
[----:B-1----:R-:W-:Y:S02]  /*3d00*/  IADD3 R4, P3, PT, R44, UR34, RZ ;  /* 0x000000222c047c10 */ /* 0x002fe4000ff7e0ff */
[----:B------:R-:W-:Y:S01]  /*3d10*/  IADD3.X R125, PT, PT, R47, UR4, RZ, P4, !PT ;  /* 0x000000042f7d7c10 */ /* 0x000fe2000a7fe4ff */
[----:B------:R-:W5:Y:S01]  /*3d20*/  LDG.E.U8 R122, desc[UR30][R122.64] ;  /* 0x0000001e7a7a7981 */ /* 0x000f62000c1e1100 */
[----:B------:R-:W-:-:S03]  /*3d30*/  IADD3.X R5, PT, PT, R45, UR4, RZ, P3, !PT ;  /* 0x000000042d057c10 */ /* 0x000fc60009ffe4ff */
[----:B------:R-:W5:Y:S04]  /*3d40*/  LDG.E.U8 R124, desc[UR30][R124.64] ;  /* 0x0000001e7c7c7981 */ /* 0x000f68000c1e1100 */
[----:B------:R0:W5:Y:S01]  /*3d50*/  LDG.E.U8 R93, desc[UR30][R4.64] ;  /* 0x0000001e045d7981 */ /* 0x000162000c1e1100 */
[----:B------:R-:W-:Y:S01]  /*3d60*/  F2FP.SATFINITE.E4M3.F32.PACK_AB_MERGE_C R7, R7, R6, RZ ;  /* 0x000000060707723e */ /* 0x000fe200048070ff */
[----:B------:R-:W-:Y:S01]  /*3d70*/  FADD R6, -R43, R12 ;  /* 0x0000000c2b067221 */ /* 0x000fe20000000100 */
[----:B------:R-:W-:Y:S02]  /*3d80*/  F2FP.SATFINITE.E4M3.F32.PACK_AB_MERGE_C R21, R21, R28, RZ ;  /* 0x0000001c1515723e */ /* 0x000fe400048070ff */
[----:B------:R-:W-:Y:S01]  /*3d90*/  F2FP.SATFINITE.E4M3.F32.PACK_AB_MERGE_C R106, R106, R13, R7 ;  /* 0x0000000d6a6a723e */ /* 0x000fe20004807007 */
[----:B------:R-:W-:Y:S01]  /*3da0*/  FMUL R92, R6, 1.4426950216293334961 ;  /* 0x3fb8aa3b065c7820 */ /* 0x000fe20000400000 */
[----:B------:R-:W-:-:S05]  /*3db0*/  F2FP.SATFINITE.E4M3.F32.PACK_AB_MERGE_C R107, R20, R107, R21 ;  /* 0x0000006b146b723e */ /* 0x000fca0004807015 */
[----:B------:R-:W1:Y:S01]  /*3dc0*/  MUFU.EX2 R92, R92 ;  /* 0x0000005c005c7308 */ /* 0x000e620000000800 */
[----:B------:R-:W-:Y:S01]  /*3dd0*/  ULEA UR13, UR33, UR10, 0x3 ;  /* 0x0000000a210d7291 */ /* 0x000fe2000f8e18ff */
[----:B------:R-:W-:-:S03]  /*3de0*/  UMOV UR4, UR5 ;  /* 0x0000000500047c82 */ /* 0x000fc60008000000 */
[----:B------:R-:W-:Y:S01]  /*3df0*/  UIADD3 UR13, UPT, UPT, UR13, 0x5800, URZ ;  /* 0x000058000d0d7890 */ /* 0x000fe2000fffe0ff */
[----:B--2---:R-:W-:Y:S04]  /*3e00*/  STS.U8 [R41+UR10+0x4000], R26 ;  /* 0x0040001a29007988 */ /* 0x004fe8000800000a */
[----:B---3--:R-:W-:Y:S04]  /*3e10*/  STS.U8 [R41+UR10+0x4100], R24 ;  /* 0x0041001829007988 */ /* 0x008fe8000800000a */
[----:B----4-:R-:W-:Y:S04]  /*3e20*/  STS.U8 [R41+UR10+0x4200], R30 ;  /* 0x0042001e29007988 */ /* 0x010fe8000800000a */
[----:B------:R-:W-:Y:S04]  /*3e30*/  STS.U8 [R41+UR10+0x4300], R32 ;  /* 0x0043002029007988 */ /* 0x000fe8000800000a */
[----:B------:R-:W-:Y:S04]  /*3e40*/  STS.U8 [R41+UR10+0x4400], R10 ;  /* 0x0044000a29007988 */ /* 0x000fe8000800000a */
[----:B------:R-:W-:Y:S04]  /*3e50*/  STS.U8 [R41+UR10+0x4500], R14 ;  /* 0x0045000e29007988 */ /* 0x000fe8000800000a */
[----:B------:R-:W-:Y:S04]  /*3e60*/  STS.U8 [R41+UR10+0x4600], R34 ;  /* 0x0046002229007988 */ /* 0x000fe8000800000a */
[----:B------:R-:W-:Y:S04]  /*3e70*/  STS.U8 [R41+UR10+0x4700], R8 ;  /* 0x0047000829007988 */ /* 0x000fe8000800000a */
[----:B-----5:R-:W-:Y:S04]  /*3e80*/  STS.U8 [R41+UR10+0x4800], R16 ;  /* 0x0048001029007988 */ /* 0x020fe8000800000a */
[----:B------:R-:W-:Y:S04]  /*3e90*/  STS.U8 [R41+UR10+0x4900], R18 ;  /* 0x0049001229007988 */ /* 0x000fe8000800000a */
[----:B------:R0:W-:Y:S02]  /*3ea0*/  STS.U8 [R41+UR10+0x4a00], R22 ;  /* 0x004a001629007988 */ /* 0x0001e4000800000a */
[----:B0-----:R-:W-:Y:S01]  /*3eb0*/  LDTM.16dp32bit_t0_t15.x32 R4, tmem[UR11] ;  /* 0x0000000b000479ee */ /* 0x001fe20008a80000 */
[----:B------:R-:W1:Y:S01]  /*3ec0*/  LDTM.16dp32bit_t16_t31.x32 R4, tmem[UR11+0x20] ;  /* 0x0000200b000479ee */ /* 0x000e620008aa0000 */
[----:B------:R0:W-:Y:S04]  /*3ed0*/  STS.U8 [R41+UR10+0x4b00], R118 ;  /* 0x004b007629007988 */ /* 0x0001e8000800000a */
[----:B------:R0:W-:Y:S04]  /*3ee0*/  STS.U8 [R41+UR10+0x4c00], R120 ;  /* 0x004c007829007988 */ /* 0x0001e8000800000a */
[----:B------:R0:W-:Y:S04]  /*3ef0*/  STS.U8 [R41+UR10+0x4d00], R122 ;  /* 0x004d007a29007988 */ /* 0x0001e8000800000a */
[----:B------:R0:W-:Y:S04]  /*3f00*/  STS.U8 [R41+UR10+0x4e00], R124 ;  /* 0x004e007c29007988 */ /* 0x0001e8000800000a */
[----:B------:R0:W-:Y:S04]  /*3f10*/  STS.U8 [R41+UR10+0x4f00], R93 ;  /* 0x004f005d29007988 */ /* 0x0001e8000800000a */
[----:B------:R0:W-:Y:S01]  /*3f20*/  STS.64 [R42+0x5000], R106 ;  /* 0x0050006a2a007388 */ /* 0x0001e20000000a00 */
[----:B------:R-:W-:Y:S01]  /*3f30*/  NOP ;  /* 0x0000000000007918 */ /* 0x000fe20000000000 */
[C---:B-1----:R-:W-:Y:S01]  /*3f40*/  FMUL R4, R92.reuse, R4 ;  /* 0x000000045c047220 */ /* 0x042fe20000400000 */
        /* <DEDUP_REMOVED lines=32> */
[----:B------:R0:W-:Y:S01]  /*4150*/  STTM.16dp32bit_t16_t31.x32 tmem[UR11+0x20], R4 ;  /* 0x00002004000079ed */ /* 0x0001e20008aa000b */
[----:B------:R-:W1:Y:S02]  /*4160*/  FENCE.VIEW.ASYNC.T ;  /* 0x00000000000073c6 */ /* 0x000e640000000200 */
[----:B-1----:R-:W-:Y:S06]  /*4170*/  BAR.SYNC.DEFER_BLOCKING 0x0 ;  /* 0x0000000000007b1d */ /* 0x002fec0000010000 */
[----:B------:R1:W-:Y:S06]  /*4180*/  MEMBAR.ALL.CTA ;  /* 0x0000000000007992 */ /* 0x0003ec0000008000 */
[----:B-1----:R-:W1:Y:S02]  /*4190*/  FENCE.VIEW.ASYNC.S ;  /* 0x00000000000073c6 */ /* 0x002e640000000000 */
[----:B-1----:R-:W-:Y:S06]  /*41a0*/  BAR.SYNC.DEFER_BLOCKING 0x0 ;  /* 0x0000000000007b1d */ /* 0x002fec0000010000 */
[----:B------:R-:W-:Y:S05]  /*41b0*/  BRA.U UP1, `(.L_x_15) ;  /* 0x0000000101307547 */ /* 0x000fea000b800000 */
[----:B------:R-:W-:Y:S01]  /*41c0*/  UMOV UR8, UR13 ;  /* 0x0000000d00087c82 */ /* 0x000fe20008000000 */
[----:B------:R-:W-:Y:S01]  /*41d0*/  UMOV UR9, URZ ;  /* 0x000000ff00097c82 */ /* 0x000fe20008000000 */
[----:B------:R-:W-:Y:S01]  /*41e0*/  UMOV UR24, UR37 ;  /* 0x0000002500187c82 */ /* 0x000fe20008000000 */
[----:B------:R-:W-:Y:S01]  /*41f0*/  UMOV UR25, 0xc0004010 ;  /* 0xc000401000197882 */ /* 0x000fe20000000000 */
[----:B------:R-:W-:Y:S01]  /*4200*/  UMOV UR22, UR32 ;  /* 0x0000002000167c82 */ /* 0x000fe20008000000 */
[----:B------:R-:W-:Y:S01]  /*4210*/  UMOV UR23, 0xc0004010 ;  /* 0xc000401000177882 */ /* 0x000fe20000000000 */
[----:B------:R-:W-:Y:S01]  /*4220*/  UMOV UR26, 0x0 ;  /* 0x00000000001a7882 */ /* 0x000fe20000000000 */
[----:B------:R-:W-:Y:S01]  /*4230*/  UMOV UR27, 0x4200010 ;  /* 0x04200010001b7882 */ /* 0x000fe20000000000 */
[----:B------:R-:W-:Y:S01]  /*4240*/  UMOV UR5, UR8 ;  /* 0x0000000800057c82 */ /* 0x000fe20008000000 */
[----:B------:R1:W-:Y:S01]  /*4250*/  UTCQMMA gdesc[UR24], gdesc[UR22], tmem[UR35], tmem[UR26], idesc[UR27], UPT ;  /* 0x00ff1a16180075ea */ /* 0x0003e2000b800323 */
[----:B------:R1:W-:Y:S01]  /*4260*/  UTCBAR [UR5], URZ ;  /* 0x000000ff050073e9 */ /* 0x0003e200080000ff */
[----:B------:R-:W-:-:S02]  /*4270*/  NOP ;  /* 0x0000000000007918 */ /* 0x000fc40000000000 */
.L_x_15:
[----:B------:R-:W-:Y:S01]  /*4280*/  UIADD3 UR33, UPT, UPT, UR33, 0x1, URZ ;  /* 0x0000000121217890 */ /* 0x000fe2000fffe0ff */
[----:B------:R-:W-:Y:S01]  /*4290*/  FFMA R72, R92, R72, R85 ;  /* 0x000000485c487223 */ /* 0x000fe20000000055 */
[----:B------:R-:W-:Y:S01]  /*42a0*/  UIADD3 UR6, UPT, UPT, UR6, 0x20, URZ ;  /* 0x0000002006067890 */ /* 0x000fe2000fffe0ff */
[----:B------:R-:W-:Y:S01]  /*42b0*/  IMAD.IADD R83, R73, 0x1, R83 ;  /* 0x0000000149537824 */ /* 0x000fe200078e0253 */
[----:B------:R-:W-:Y:S01]  /*42c0*/  UISETP.GT.AND UP2, UPT, UR33, 0x1, UPT ;  /* 0x000000012100788c */ /* 0x000fe2000bf44270 */
[----:B0-----:R-:W-:Y:S01]  /*42d0*/  IMAD.U32 R14, RZ, RZ, UR4 ;  /* 0x00000004ff0e7e24 */ /* 0x001fe2000f8e00ff */
[----:B------:R-:W-:Y:S01]  /*42e0*/  UIADD3 UR34, UPT, UPT, UR20, UR34, URZ ;  /* 0x0000002214227290 */ /* 0x000fe2000fffe0ff */
[----:B------:R-:W-:Y:S01]  /*42f0*/  IMAD.MOV.U32 R12, RZ, RZ, R43 ;  /* 0x000000ffff0c7224 */ /* 0x000fe200078e002b */
[----:B-1----:R-:W-:Y:S02]  /*4300*/  USEL UR5, URZ, 0x1, !UP2 ;  /* 0x00000001ff057887 */ /* 0x002fe4000d000000 */
[----:B------:R-:W-:-:S02]  /*4310*/  USEL UR33, UR33, URZ, !UP2 ;  /* 0x000000ff21217287 */ /* 0x000fc4000d000000 */
[----:B------:R-:W-:Y:S02]  /*4320*/  UISETP.GE.AND UP2, UPT, UR6, UR15, UPT ;  /* 0x0000000f0600728c */ /* 0x000fe4000bf46270 */
[----:B------:R-:W-:-:S07]  /*4330*/  ULOP3.LUT UR5, UR4, UR5, URZ, 0x3c, !UPT ;  /* 0x0000000504057292 */ /* 0x000fce000f8e3cff */
[----:B------:R-:W-:Y:S05]  /*4340*/  BRA.U !UP2, `(.L_x_16) ;  /* 0xffffffed0a107547 */ /* 0x000fea000b83ffff */
.L_x_11:
[----:B------:R-:W1:Y:S01]  /*4350*/  LDCU UR5, c[0x0][0x3f0] ;  /* 0x00007e00ff0577ac */ /* 0x000e620008000800 */
[C---:B------:R-:W-:Y:S01]  /*4360*/  IMAD.SHL.U32 R3, R0.reuse, 0x20, RZ ;  /* 0x0000002000037824 */ /* 0x040fe200078e00ff */
[----:B------:R-:W-:Y:S01]  /*4370*/  SHF.R.S32.HI R36, RZ, 0x5, R0 ;  /* 0x00000005ff247819 */ /* 0x000fe20000011400 */
[----:B------:R-:W-:-:S03]  /*4380*/  IMAD.SHL.U32 R58, R0, 0x10, RZ ;  /* 0x00000010003a7824 */ /* 0x000fc600078e00ff */
[----:B------:R-:W-:Y:S02]  /*4390*/  LOP3.LUT R3, R3, 0x300, RZ, 0xc0, !PT ;  /* 0x0000030003037812 */ /* 0x000fe400078ec0ff */
[----:B------:R-:W-:Y:S02]  /*43a0*/  SGXT R36, R36, 0x1 ;  /* 0x000000012424781a */ /* 0x000fe40000000200 */
[----:B------:R-:W-:Y:S01]  /*43b0*/  LOP3.LUT R3, R3, 0x870, R58, 0xf8, !PT ;  /* 0x0000087003037812 */ /* 0x000fe200078ef83a */
[----:B-1----:R-:W-:-:S09]  /*43c0*/  UISETP.GE.AND UP0, UPT, UR5, 0x1, UPT ;  /* 0x000000010500788c */ /* 0x002fd2000bf06270 */
[----:B------:R-:W-:Y:S05]  /*43d0*/  BRA.U !UP0, `(.L_x_17) ;  /* 0x0000000108107547 */ /* 0x000fea000b800000 */
[----:B------:R-:W-:-:S06]  /*43e0*/  USHF.L.U32 UR4, UR4, 0x1f, URZ ;  /* 0x0000001f04047899 */ /* 0x000fcc00080006ff */
[----:B0-2---:R-:W-:-:S04]  /*43f0*/  IMAD.U32 R4, RZ, RZ, UR4 ;  /* 0x00000004ff047e24 */ /* 0x005fc8000f8e00ff */
[----:B------:R-:W0:Y:S02]  /*4400*/  SYNCS.PHASECHK.TRANS64.TRYWAIT P0, [UR13], R4 ;  /* 0x00000004ff0075a7 */ /* 0x000e24000800110d */
[----:B0-----:R-:W-:Y:S05]  /*4410*/  @!P0 BRA `(.L_x_18) ;  /* 0x0000001c00d08947 */ /* 0x001fea0003800000 */
.L_x_17:
[----:B------:R-:W-:Y:S01]  /*4420*/  BAR.SYNC.DEFER_BLOCKING 0x0 ;  /* 0x0000000000007b1d */ /* 0x000fe20000010000 */
[----:B------:R-:W-:Y:S01]  /*4430*/  FSETP.GT.AND P0, PT, |R72|, 8.50705917302346158658e+37, PT ;  /* 0x7e8000004800780b */ /* 0x000fe20003f04200 */
[----:B---3--:R-:W-:Y:S01]  /*4440*/  IMAD.SHL.U32 R41, R0, 0x2, RZ ;  /* 0x0000000200297824 */ /* 0x008fe200078e00ff */
[----:B------:R-:W-:Y:S01]  /*4450*/  FSETP.GEU.AND P5, PT, |R72|, 1.175494350822287508e-38, PT ;  /* 0x008000004800780b */ /* 0x000fe20003fae200 */
[----:B------:R-:W-:Y:S01]  /*4460*/  IMAD.SHL.U32 R39, R0, 0x80, RZ ;  /* 0x0000008000277824 */ /* 0x000fe200078e00ff */
[----:B------:R-:W-:Y:S01]  /*4470*/  LOP3.LUT R38, R3, 0x1040, R36, 0x78, !PT ;  /* 0x0000104003267812 */ /* 0x000fe200078e7824 */
[C---:B------:R-:W-:Y:S01]  /*4480*/  FMUL R36, R72.reuse, 8388608 ;  /* 0x4b00000048247820 */ /* 0x040fe20000400000 */
[----:B------:R-:W-:Y:S01]  /*4490*/  FSETP.GEU.AND P3, PT, R72, 1.175494350822287508e-38, PT ;  /* 0x008000004800780b */ /* 0x000fe20003f6e000 */
[----:B------:R-:W-:Y:S01]  /*44a0*/  IMAD.SHL.U32 R3, R0, 0x4, RZ ;  /* 0x0000000400037824 */ /* 0x000fe200078e00ff */
[----:B------:R-:W-:Y:S01]  /*44b0*/  LOP3.LUT R58, R58, 0x30, RZ, 0xc0, !PT ;  /* 0x000000303a3a7812 */ /* 0x000fe200078ec0ff */
[----:B------:R-:W1:Y:S01]  /*44c0*/  LDCU.64 UR4, c[0x0][0x3e0] ;  /* 0x00007c00ff0477ac */ /* 0x000e620008000a00 */
[----:B------:R-:W-:Y:S01]  /*44d0*/  FSEL R36, R36, R72, !P3 ;  /* 0x0000004824247208 */ /* 0x000fe20005800000 */
[----:B------:R-:W3:Y:S01]  /*44e0*/  LDC R52, c[0x0][0x3e8] ;  /* 0x0000fa00ff347b82 */ /* 0x000ee20000000800 */
[----:B------:R-:W-:Y:S01]  /*44f0*/  LOP3.LUT R40, R58, 0x3c0, R3, 0xf8, !PT ;  /* 0x000003c03a287812 */ /* 0x000fe200078ef803 */
[----:B------:R-:W-:Y:S01]  /*4500*/  @P0 FMUL R72, R72, 0.25 ;  /* 0x3e80000048480820 */ /* 0x000fe20000400000 */
[----:B------:R-:W-:-:S02]  /*4510*/  LOP3.LUT R3, R41, 0x80, RZ, 0xc0, !PT ;  /* 0x0000008029037812 */ /* 0x000fc400078ec0ff */
[----:B------:R-:W-:Y:S01]  /*4520*/  LOP3.LUT P4, RZ, R0, 0x4, RZ, 0xc0, !PT ;  /* 0x0000000400ff7812 */ /* 0x000fe2000788c0ff */
[----:B------:R-:W-:Y:S01]  /*4530*/  @!P5 FMUL R72, R72, 16777216 ;  /* 0x4b8000004848d820 */ /* 0x000fe20000400000 */
[----:B------:R-:W-:Y:S02]  /*4540*/  IADD3 R3, PT, PT, R38, UR10, R3 ;  /* 0x0000000a26037c10 */ /* 0x000fe4000fffe003 */
[----:B------:R-:W-:Y:S01]  /*4550*/  SEL R37, RZ, 0x1040, !P4 ;  /* 0x00001040ff257807 */ /* 0x000fe20006000000 */
[----:B------:R-:W4:Y:S01]  /*4560*/  MUFU.RCP R38, R72 ;  /* 0x0000004800267308 */ /* 0x000f220000001000 */
[----:B------:R-:W5:Y:S02]  /*4570*/  @!P2 SYNCS.CCTL.IV [UR10+0x5800] ;  /* 0x00580000ff00a9b1 */ /* 0x000f64000800000a */
[----:B-----5:R-:W-:Y:S01]  /*4580*/  BAR.SYNC.DEFER_BLOCKING 0x0 ;  /* 0x0000000000007b1d */ /* 0x020fe20000010000 */
[----:B------:R-:W-:Y:S02]  /*4590*/  LOP3.LUT R40, R40, R37, RZ, 0x3c, !PT ;  /* 0x0000002528287212 */ /* 0x000fe400078e3cff */
[----:B------:R-:W-:Y:S01]  /*45a0*/  LOP3.LUT R37, R39, 0x400, RZ, 0xc0, !PT ;  /* 0x0000040027257812 */ /* 0x000fe200078ec0ff */
[----:B-1----:R-:W-:-:S03]  /*45b0*/  UIMAD UR4, UR7, UR4, URZ ;  /* 0x00000004070472a4 */ /* 0x002fc6000f8e02ff */
[----:B------:R-:W-:Y:S01]  /*45c0*/  IADD3 R37, PT, PT, R40, UR10, R37 ;  /* 0x0000000a28257c10 */ /* 0x000fe2000fffe025 */
[----:B0-2---:R-:W-:Y:S01]  /*45d0*/  LDTM.16dp32bit_t0_t15.x32 R4, tmem[UR11] ;  /* 0x0000000b000479ee */ /* 0x005fe20008a80000 */
[----:B------:R-:W0:Y:S01]  /*45e0*/  LDTM.16dp32bit_t16_t31.x32 R4, tmem[UR11+0x20] ;  /* 0x0000200b000479ee */ /* 0x000e220008aa0000 */
[----:B------:R-:W1:Y:S01]  /*45f0*/  @!P2 SYNCS.CCTL.IV [UR10+0x5808] ;  /* 0x00580800ff00a9b1 */ /* 0x000e62000800000a */
[----:B------:R-:W-:Y:S01]  /*4600*/  NOP ;  /* 0x0000000000007918 */ /* 0x000fe20000000000 */
[----:B------:R-:W-:Y:S01]  /*4610*/  FSETP.NEU.AND P2, PT, R36, RZ, PT ;  /* 0x000000ff2400720b */ /* 0x000fe20003f4d000 */
[----:B0-----:R-:W-:Y:S01]  /*4620*/  @P0 FMUL R4, R4, 0.25 ;  /* 0x3e80000004040820 */ /* 0x001fe20000400000 */
[----:B------:R-:W-:Y:S01]  /*4630*/  @P0 FMUL R5, R5, 0.25 ;  /* 0x3e80000005050820 */ /* 0x000fe20000400000 */
        /* <DEDUP_REMOVED lines=18> */
[----:B------:R-:W-:Y:S01]  /*4760*/  @!P5 FMUL R4, R4, 16777216 ;  /* 0x4b8000000404d820 */ /* 0x000fe20000400000 */
        /* <DEDUP_REMOVED lines=31> */
[C---:B----4-:R-:W-:Y:S01]  /*4960*/  FMUL R4, R38.reuse, R4 ;  /* 0x0000000426047220 */ /* 0x050fe20000400000 */
        /* <DEDUP_REMOVED lines=10> */
[----:B------:R-:W-:Y:S01]  /*4a10*/  FMUL R15, R38, R15 ;  /* 0x0000000f260f7220 */ /* 0x000fe20000400000 */
[----:B------:R-:W-:Y:S01]  /*4a20*/  @!P5 FMUL R26, R26, 16777216 ;  /* 0x4b8000001a1ad820 */ /* 0x000fe20000400000 */
[----:B------:R-:W-:Y:S01]  /*4a30*/  @!P5 FMUL R27, R27, 16777216 ;  /* 0x4b8000001b1bd820 */ /* 0x000fe20000400000 */
[----:B------:R-:W-:Y:S01]  /*4a40*/  @!P5 FMUL R30, R30, 16777216 ;  /* 0x4b8000001e1ed820 */ /* 0x000fe20000400000 */
[----:B------:R-:W-:Y:S01]  /*4a50*/  @!P5 FMUL R31, R31, 16777216 ;  /* 0x4b8000001f1fd820 */ /* 0x000fe20000400000 */
        /* <DEDUP_REMOVED lines=14> */
[C---:B------:R-:W-:Y:S01]  /*4b40*/  FMUL R16, R38.reuse, R16 ;  /* 0x0000001026107220 */ /* 0x040fe20000400000 */
[C---:B------:R-:W-:Y:S01]  /*4b50*/  FMUL R17, R38.reuse, R17 ;  /* 0x0000001126117220 */ /* 0x040fe20000400000 */
[----:B------:R-:W-:Y:S01]  /*4b60*/  F2FP.SATFINITE.E4M3.F32.PACK_AB_MERGE_C R4, R5, R4, RZ ;  /* 0x000000040504723e */ /* 0x000fe200048070ff */
[C---:B------:R-:W-:Y:S01]  /*4b70*/  FMUL R26, R38.reuse, R26 ;  /* 0x0000001a261a7220 */ /* 0x040fe20000400000 */
[----:B------:R-:W-:Y:S01]  /*4b80*/  F2FP.SATFINITE.E4M3.F32.PACK_AB_MERGE_C R8, R9, R8, RZ ;  /* 0x000000080908723e */ /* 0x000fe200048070ff */
[C---:B------:R-:W-:Y:S01]  /*4b90*/  FMUL R27, R38.reuse, R27 ;  /* 0x0000001b261b7220 */ /* 0x040fe20000400000 */
[----:B------:R-:W-:Y:S01]  /*4ba0*/  F2FP.SATFINITE.E4M3.F32.PACK_AB_MERGE_C R12, R13, R12, RZ ;  /* 0x0000000c0d0c723e */ /* 0x000fe200048070ff */
        /* <DEDUP_REMOVED lines=9> */
[C---:B------:R-:W-:Y:S01]  /*4c40*/  FMUL R32, R38.reuse, R32 ;  /* 0x0000002026207220 */ /* 0x040fe20000400000 */
[C---:B------:R-:W-:Y:S01]  /*4c50*/  FMUL R33, R38.reuse, R33 ;  /* 0x0000002126217220 */ /* 0x040fe20000400000 */
[C---:B------:R-:W-:Y:S01]  /*4c60*/  FMUL R34, R38.reuse, R34 ;  /* 0x0000002226227220 */ /* 0x040fe20000400000 */
[----:B------:R-:W-:Y:S01]  /*4c70*/  FMUL R35, R38, R35 ;  /* 0x0000002326237220 */ /* 0x000fe20000400000 */
[----:B------:R-:W-:-:S02]  /*4c80*/  F2FP.SATFINITE.E4M3.F32.PACK_AB_MERGE_C R20, R21, R20, RZ ;  /* 0x000000141514723e */ /* 0x000fc400048070ff */
[----:B------:R-:W-:Y:S02]  /*4c90*/  F2FP.SATFINITE.E4M3.F32.PACK_AB_MERGE_C R24, R25, R24, RZ ;  /* 0x000000181918723e */ /* 0x000fe400048070ff */
[----:B------:R-:W-:Y:S02]  /*4ca0*/  F2FP.SATFINITE.E4M3.F32.PACK_AB_MERGE_C R28, R29, R28, RZ ;  /* 0x0000001c1d1c723e */ /* 0x000fe400048070ff */
[----:B------:R-:W-:Y:S02]  /*4cb0*/  F2FP.SATFINITE.E4M3.F32.PACK_AB_MERGE_C R16, R17, R16, RZ ;  /* 0x000000101110723e */ /* 0x000fe400048070ff */
[----:B------:R-:W-:Y:S02]  /*4cc0*/  LOP3.LUT R13, R4, 0xffff, RZ, 0xc0, !PT ;  /* 0x0000ffff040d7812 */ /* 0x000fe400078ec0ff */
[----:B------:R-:W-:Y:S02]  /*4cd0*/  LOP3.LUT R38, R8, 0xffff, RZ, 0xc0, !PT ;  /* 0x0000ffff08267812 */ /* 0x000fe400078ec0ff */
[----:B------:R-:W-:-:S02]  /*4ce0*/  LOP3.LUT R21, R12, 0xffff, RZ, 0xc0, !PT ;  /* 0x0000ffff0c157812 */ /* 0x000fc400078ec0ff */
[----:B------:R-:W-:Y:S02]  /*4cf0*/  LOP3.LUT R17, R6, 0xffff, RZ, 0xc0, !PT ;  /* 0x0000ffff06117812 */ /* 0x000fe400078ec0ff */
[----:B------:R-:W-:Y:S02]  /*4d00*/  LOP3.LUT R40, R10, 0xffff, RZ, 0xc0, !PT ;  /* 0x0000ffff0a287812 */ /* 0x000fe400078ec0ff */
[----:B------:R-:W-:Y:S02]  /*4d10*/  LOP3.LUT R25, R14, 0xffff, RZ, 0xc0, !PT ;  /* 0x0000ffff0e197812 */ /* 0x000fe400078ec0ff */
[----:B------:R-:W-:Y:S02]  /*4d20*/  F2FP.SATFINITE.E4M3.F32.PACK_AB_MERGE_C R26, R27, R26, RZ ;  /* 0x0000001a1b1a723e */ /* 0x000fe400048070ff */
[----:B------:R-:W-:Y:S02]  /*4d30*/  F2FP.SATFINITE.E4M3.F32.PACK_AB_MERGE_C R30, R31, R30, RZ ;  /* 0x0000001e1f1e723e */ /* 0x000fe400048070ff */
[----:B------:R-:W-:-:S02]  /*4d40*/  LOP3.LUT R20, R20, 0xffff, RZ, 0xc0, !PT ;  /* 0x0000ffff14147812 */ /* 0x000fc400078ec0ff */
[----:B------:R-:W-:Y:S02]  /*4d50*/  LOP3.LUT R31, R28, 0xffff, RZ, 0xc0, !PT ;  /* 0x0000ffff1c1f7812 */ /* 0x000fe400078ec0ff */
[----:B------:R-:W-:Y:S02]  /*4d60*/  LOP3.LUT R27, R24, 0xffff, RZ, 0xc0, !PT ;  /* 0x0000ffff181b7812 */ /* 0x000fe400078ec0ff */
[----:B------:R-:W-:Y:S02]  /*4d70*/  F2FP.SATFINITE.E4M3.F32.PACK_AB_MERGE_C R22, R23, R22, RZ ;  /* 0x000000161716723e */ /* 0x000fe400048070ff */
[----:B------:R-:W-:Y:S02]  /*4d80*/  PRMT R5, R21, 0x3340, R0 ;  /* 0x0000334015057816 */ /* 0x000fe40000000000 */
[----:B------:R-:W-:Y:S02]  /*4d90*/  PRMT R4, R13, 0x3340, R38 ;  /* 0x000033400d047816 */ /* 0x000fe40000000026 */
[----:B------:R-:W-:-:S02]  /*4da0*/  PRMT R7, R25, 0x3340, R0 ;  /* 0x0000334019077816 */ /* 0x000fc40000000000 */
[----:B------:R-:W-:Y:S02]  /*4db0*/  PRMT R6, R17, 0x3340, R40 ;  /* 0x0000334011067816 */ /* 0x000fe40000000028 */
[----:B------:R-:W-:Y:S02]  /*4dc0*/  F2FP.SATFINITE.E4M3.F32.PACK_AB_MERGE_C R32, R33, R32, RZ ;  /* 0x000000202120723e */ /* 0x000fe400048070ff */
[----:B------:R-:W-:Y:S02]  /*4dd0*/  PRMT R9, R31, 0x3340, R0 ;  /* 0x000033401f097816 */ /* 0x000fe40000000000 */
[----:B------:R-:W-:Y:S02]  /*4de0*/  PRMT R8, R20, 0x3340, R27 ;  /* 0x0000334014087816 */ /* 0x000fe4000000001b */
[----:B------:R-:W-:Y:S02]  /*4df0*/  PRMT R11, R4, 0x5410, R5 ;  /* 0x00005410040b7816 */ /* 0x000fe40000000005 */
[----:B------:R-:W-:-:S02]  /*4e00*/  LOP3.LUT R22, R22, 0xffff, RZ, 0xc0, !PT ;  /* 0x0000ffff16167812 */ /* 0x000fc400078ec0ff */
[----:B------:R-:W-:Y:S02]  /*4e10*/  LOP3.LUT R29, R26, 0xffff, RZ, 0xc0, !PT ;  /* 0x0000ffff1a1d7812 */ /* 0x000fe400078ec0ff */
[----:B------:R-:W-:Y:S02]  /*4e20*/  LOP3.LUT R33, R30, 0xffff, RZ, 0xc0, !PT ;  /* 0x0000ffff1e217812 */ /* 0x000fe400078ec0ff */
[----:B------:R-:W-:Y:S02]  /*4e30*/  PRMT R15, R6, 0x5410, R7 ;  /* 0x00005410060f7816 */ /* 0x000fe40000000007 */
[----:B------:R-:W-:Y:S02]  /*4e40*/  SHF.R.U32.HI R4, RZ, 0x8, R13 ;  /* 0x00000008ff047819 */ /* 0x000fe4000001160d */
[----:B------:R-:W-:Y:S02]  /*4e50*/  SHF.R.U32.HI R5, RZ, 0x8, R38 ;  /* 0x00000008ff057819 */ /* 0x000fe40000011626 */
[----:B------:R-:W-:-:S02]  /*4e60*/  F2FP.SATFINITE.E4M3.F32.PACK_AB_MERGE_C R18, R19, R18, RZ ;  /* 0x000000121312723e */ /* 0x000fc400048070ff */
[----:B------:R-:W-:Y:S02]  /*4e70*/  SHF.R.U32.HI R6, RZ, 0x8, R21 ;  /* 0x00000008ff067819 */ /* 0x000fe40000011615 */
[----:B------:R-:W-:Y:S02]  /*4e80*/  PRMT R19, R8, 0x5410, R9 ;  /* 0x0000541008137816 */ /* 0x000fe40000000009 */
[----:B------:R-:W-:Y:S02]  /*4e90*/  PRMT R10, R33, 0x3340, R0 ;  /* 0x00003340210a7816 */ /* 0x000fe40000000000 */
[----:B------:R-:W-:Y:S02]  /*4ea0*/  PRMT R9, R22, 0x3340, R29 ;  /* 0x0000334016097816 */ /* 0x000fe4000000001d */
[----:B------:R-:W-:Y:S01]  /*4eb0*/  LOP3.LUT R8, R4, 0xffff, RZ, 0xc0, !PT ;  /* 0x0000ffff04087812 */ /* 0x000fe200078ec0ff */
[----:B------:R-:W-:Y:S01]  /*4ec0*/  VIADD R4, R36, 0xc0cafb0d ;  /* 0xc0cafb0d24047836 */ /* 0x000fe20000000000 */
[----:B------:R-:W-:-:S02]  /*4ed0*/  LOP3.LUT R5, R5, 0xffff, RZ, 0xc0, !PT ;  /* 0x0000ffff05057812 */ /* 0x000fc400078ec0ff */
[----:B------:R-:W-:Y:S02]  /*4ee0*/  LOP3.LUT R7, R6, 0xffff, RZ, 0xc0, !PT ;  /* 0x0000ffff06077812 */ /* 0x000fe400078ec0ff */
[----:B------:R-:W-:Y:S02]  /*4ef0*/  PRMT R23, R9, 0x5410, R10 ;  /* 0x0000541009177816 */ /* 0x000fe4000000000a */
[----:B------:R-:W-:Y:S02]  /*4f00*/  PRMT R10, R8, 0x3340, R5 ;  /* 0x00003340080a7816 */ /* 0x000fe40000000005 */
[----:B------:R-:W-:Y:S02]  /*4f10*/  PRMT R13, R7, 0x3340, R0 ;  /* 0x00003340070d7816 */ /* 0x000fe40000000000 */
[----:B------:R-:W-:Y:S02]  /*4f20*/  SHF.R.U32.HI R8, RZ, 0x8, R20 ;  /* 0x00000008ff087819 */ /* 0x000fe40000011614 */
[----:B------:R-:W-:Y:S01]  /*4f30*/  SHF.R.U32.HI R9, RZ, 0x8, R27 ;  /* 0x00000008ff097819 */ /* 0x000fe2000001161b */
[----:B------:R-:W-:Y:S01]  /*4f40*/  IMAD.MOV.U32 R27, RZ, RZ, 0x3dc6b27f ;  /* 0x3dc6b27fff1b7424 */ /* 0x000fe200078e00ff */
[----:B------:R-:W-:-:S02]  /*4f50*/  LOP3.LUT R5, R4, 0xff800000, RZ, 0xc0, !PT ;  /* 0xff80000004057812 */ /* 0x000fc400078ec0ff */
[----:B------:R-:W-:Y:S02]  /*4f60*/  SHF.R.U32.HI R7, RZ, 0x8, R25 ;  /* 0x00000008ff077819 */ /* 0x000fe40000011619 */
[----:B------:R-:W-:Y:S02]  /*4f70*/  SHF.R.U32.HI R4, RZ, 0x8, R17 ;  /* 0x00000008ff047819 */ /* 0x000fe40000011611 */
[----:B------:R-:W-:Y:S02]  /*4f80*/  SHF.R.U32.HI R6, RZ, 0x8, R40 ;  /* 0x00000008ff067819 */ /* 0x000fe40000011628 */
[----:B------:R-:W-:Y:S02]  /*4f90*/  LOP3.LUT R8, R8, 0xffff, RZ, 0xc0, !PT ;  /* 0x0000ffff08087812 */ /* 0x000fe400078ec0ff */
[----:B------:R-:W-:Y:S02]  /*4fa0*/  LOP3.LUT R9, R9, 0xffff, RZ, 0xc0, !PT ;  /* 0x0000ffff09097812 */ /* 0x000fe400078ec0ff */
[----:B------:R-:W-:-:S02]  /*4fb0*/  LOP3.LUT R7, R7, 0xffff, RZ, 0xc0, !PT ;  /* 0x0000ffff07077812 */ /* 0x000fc400078ec0ff */
[----:B------:R-:W-:Y:S01]  /*4fc0*/  LOP3.LUT R17, R4, 0xffff, RZ, 0xc0, !PT ;  /* 0x0000ffff04117812 */ /* 0x000fe200078ec0ff */
[----:B------:R-:W-:Y:S01]  /*4fd0*/  IMAD.IADD R4, R36, 0x1, -R5 ;  /* 0x0000000124047824 */ /* 0x000fe200078e0a05 */
[----:B------:R-:W-:Y:S02]  /*4fe0*/  LOP3.LUT R6, R6, 0xffff, RZ, 0xc0, !PT ;  /* 0x0000ffff06067812 */ /* 0x000fe400078ec0ff */
[----:B------:R-:W-:Y:S02]  /*4ff0*/  PRMT R14, R8, 0x3340, R9 ;  /* 0x00003340080e7816 */ /* 0x000fe40000000009 */
[----:B------:R-:W-:Y:S02]  /*5000*/  PRMT R12, R7, 0x3340, R0 ;  /* 0x00003340070c7816 */ /* 0x000fe40000000000 */
[----:B------:R-:W-:Y:S02]  /*5010*/  SHF.R.U32.HI R8, RZ, 0x8, R31 ;  /* 0x00000008ff087819 */ /* 0x000fe4000001161f */
[----:B------:R-:W-:Y:S01]  /*5020*/  PRMT R17, R17, 0x3340, R6 ;  /* 0x0000334011117816 */ /* 0x000fe20000000006 */
[----:B------:R-:W-:Y:S01]  /*5030*/  FADD R6, R4, -1 ;  /* 0xbf80000004067421 */ /* 0x000fe20000000000 */
[----:B------:R-:W-:-:S02]  /*5040*/  SHF.R.U32.HI R7, RZ, 0x8, R29 ;  /* 0x00000008ff077819 */ /* 0x000fc4000001161d */
[----:B------:R-:W-:Y:S02]  /*5050*/  SHF.R.U32.HI R4, RZ, 0x8, R22 ;  /* 0x00000008ff047819 */ /* 0x000fe40000011616 */
[----:B------:R-:W-:Y:S02]  /*5060*/  SHF.R.U32.HI R9, RZ, 0x8, R33 ;  /* 0x00000008ff097819 */ /* 0x000fe40000011621 */
[----:B------:R-:W-:Y:S02]  /*5070*/  LOP3.LUT R21, R8, 0xffff, RZ, 0xc0, !PT ;  /* 0x0000ffff08157812 */ /* 0x000fe400078ec0ff */
[----:B------:R-:W-:Y:S01]  /*5080*/  LOP3.LUT R8, R7, 0xffff, RZ, 0xc0, !PT ;  /* 0x0000ffff07087812 */ /* 0x000fe200078ec0ff */
[----:B------:R-:W-:Y:S01]  /*5090*/  FFMA.FTZ R7, R6, R27, -0.16845393180847167969 ;  /* 0xbe2c7f3006077423 */ /* 0x000fe2000001001b */
[----:B------:R-:W-:Y:S02]  /*50a0*/  LOP3.LUT R25, R4, 0xffff, RZ, 0xc0, !PT ;  /* 0x0000ffff04197812 */ /* 0x000fe400078ec0ff */
[----:B------:R-:W-:Y:S01]  /*50b0*/  LOP3.LUT R9, R9, 0xffff, RZ, 0xc0, !PT ;  /* 0x0000ffff09097812 */ /* 0x000fe200078ec0ff */
[----:B------:R-:W-:Y:S01]  /*50c0*/  FFMA.FTZ R7, R6, R7, 0.1716887056827545166 ;  /* 0x3e2fcf2a06077423 */ /* 0x000fe20000010007 */
[----:B------:R-:W-:-:S02]  /*50d0*/  F2FP.SATFINITE.E4M3.F32.PACK_AB_MERGE_C R34, R35, R34, RZ ;  /* 0x000000222322723e */ /* 0x000fc400048070ff */
[----:B------:R-:W-:Y:S01]  /*50e0*/  PRMT R21, R21, 0x3340, R0 ;  /* 0x0000334015157816 */ /* 0x000fe20000000000 */
[C---:B------:R-:W-:Y:S01]  /*50f0*/  FFMA.FTZ R7, R6.reuse, R7, -0.17900948226451873779 ;  /* 0xbe374e4306077423 */ /* 0x040fe20000010007 */
[----:B------:R-:W-:Y:S02]  /*5100*/  PRMT R8, R25, 0x3340, R8 ;  /* 0x0000334019087816 */ /* 0x000fe40000000008 */
[----:B------:R-:W-:Y:S01]  /*5110*/  PRMT R9, R9, 0x3340, R0 ;  /* 0x0000334009097816 */ /* 0x000fe20000000000 */
[----:B------:R-:W-:Y:S01]  /*5120*/  FFMA.FTZ R7, R6, R7, 0.20512372255325317383 ;  /* 0x3e520bf406077423 */ /* 0x000fe20000010007 */
[----:B------:R-:W-:Y:S02]  /*5130*/  PRMT R13, R10, 0x5410, R13 ;  /* 0x000054100a0d7816 */ /* 0x000fe4000000000d */
[----:B------:R-:W-:Y:S01]  /*5140*/  LOP3.LUT R16, R16, 0xffff, RZ, 0xc0, !PT ;  /* 0x0000ffff10107812 */ /* 0x000fe200078ec0ff */
[----:B------:R-:W-:Y:S01]  /*5150*/  FFMA.FTZ R7, R6, R7, -0.24046532809734344482 ;  /* 0xbe763c8b06077423 */ /* 0x000fe20000010007 */
[----:B------:R-:W-:-:S02]  /*5160*/  LOP3.LUT R18, R18, 0xffff, RZ, 0xc0, !PT ;  /* 0x0000ffff12127812 */ /* 0x000fc400078ec0ff */
[----:B------:R-:W-:Y:S01]  /*5170*/  PRMT R17, R17, 0x5410, R12 ;  /* 0x0000541011117816 */ /* 0x000fe2000000000c */
[----:B------:R-:W-:Y:S01]  /*5180*/  FFMA.FTZ R7, R6, R7, 0.28857114911079406738 ;  /* 0x3e93bf9906077423 */ /* 0x000fe20000010007 */
[----:B------:R-:W-:Y:S02]  /*5190*/  LOP3.LUT R32, R32, 0xffff, RZ, 0xc0, !PT ;  /* 0x0000ffff20207812 */ /* 0x000fe400078ec0ff */
[----:B------:R-:W-:Y:S01]  /*51a0*/  PRMT R21, R14, 0x5410, R21 ;  /* 0x000054100e157816 */ /* 0x000fe20000000015 */
[----:B------:R-:W-:Y:S01]  /*51b0*/  FFMA.FTZ R7, R6, R7, -0.36067417263984680176 ;  /* 0xbeb8aa4906077423 */ /* 0x000fe20000010007 */
[----:B------:R-:W-:Y:S02]  /*51c0*/  PRMT R9, R8, 0x5410, R9 ;  /* 0x0000541008097816 */ /* 0x000fe40000000009 */
[----:B------:R-:W-:Y:S01]  /*51d0*/  LOP3.LUT R34, R34, 0xffff, RZ, 0xc0, !PT ;  /* 0x0000ffff22227812 */ /* 0x000fe200078ec0ff */
[----:B------:R-:W-:Y:S01]  /*51e0*/  FFMA.FTZ R7, R6, R7, 0.48089820146560668945 ;  /* 0x3ef6384a06077423 */ /* 0x000fe20000010007 */
[----:B------:R-:W-:-:S02]  /*51f0*/  PRMT R12, R11, 0x4210, R16 ;  /* 0x000042100b0c7816 */ /* 0x000fc40000000010 */
[----:B------:R-:W-:Y:S01]  /*5200*/  PRMT R13, R13, 0x5210, R16 ;  /* 0x000052100d0d7816 */ /* 0x000fe20000000010 */
[C---:B------:R-:W-:Y:S01]  /*5210*/  FFMA.FTZ R7, R6.reuse, R7, -0.72134751081466674805 ;  /* 0xbf38aa3b06077423 */ /* 0x040fe20000010007 */
[--C-:B------:R-:W-:Y:S02]  /*5220*/  PRMT R14, R15, 0x4210, R18.reuse ;  /* 0x000042100f0e7816 */ /* 0x100fe40000000012 */
[----:B------:R-:W-:Y:S01]  /*5230*/  PRMT R15, R17, 0x5210, R18 ;  /* 0x00005210110f7816 */ /* 0x000fe20000000012 */
[C---:B------:R-:W-:Y:S01]  /*5240*/  FMUL R7, R6.reuse, R7 ;  /* 0x0000000706077220 */ /* 0x040fe20000400000 */
[--C-:B------:R-:W-:Y:S02]  /*5250*/  PRMT R16, R19, 0x4210, R32.reuse ;  /* 0x0000421013107816 */ /* 0x100fe40000000020 */
[----:B------:R-:W-:Y:S01]  /*5260*/  PRMT R17, R21, 0x5210, R32 ;  /* 0x0000521015117816 */ /* 0x000fe20000000020 */
[----:B-1----:R0:W-:Y:S01]  /*5270*/  STSM.16.M88.4 [R3], R12 ;  /* 0x0000000c03007844 */ /* 0x0021e20000000200 */
[--C-:B------:R-:W-:Y:S01]  /*5280*/  PRMT R18, R23, 0x4210, R34.reuse ;  /* 0x0000421017127816 */ /* 0x100fe20000000022 */
[C---:B------:R-:W-:Y:S01]  /*5290*/  FMUL R7, R6.reuse, R7 ;  /* 0x0000000706077220 */ /* 0x040fe20000400000 */
[----:B------:R-:W-:Y:S01]  /*52a0*/  PRMT R19, R9, 0x5210, R34 ;  /* 0x0000521009137816 */ /* 0x000fe20000000022 */
[----:B------:R-:W1:Y:S01]  /*52b0*/  LDC.64 R20, c[0x0][0x398] ;  /* 0x0000e600ff147b82 */ /* 0x000e620000000a00 */
[----:B------:R-:W-:Y:S01]  /*52c0*/  FSEL R4, RZ, -23, P3 ;  /* 0xc1b80000ff047808 */ /* 0x000fe20001800000 */
[----:B------:R-:W-:Y:S01]  /*52d0*/  FFMA.FTZ R7, R6, 1.4426950216293334961, R7 ;  /* 0x3fb8aa3b06077823 */ /* 0x000fe20000010007 */
[----:B------:R-:W-:Y:S01]  /*52e0*/  I2FP.F32.S32 R5, R5 ;  /* 0x0000000500057245 */ /* 0x000fe20000201400 */
[----:B------:R2:W-:Y:S01]  /*52f0*/  STSM.16.M88.4 [R3+0x400], R16 ;  /* 0x0004001003007844 */ /* 0x0005e20000000200 */
[----:B------:R-:W-:-:S02]  /*5300*/  ISETP.GE.U32.AND P0, PT, R36, 0x7f800000, PT ;  /* 0x7f8000002400780c */ /* 0x000fc40003f06070 */
[C---:B------:R-:W-:Y:S01]  /*5310*/  LEA.HI R29, R0.reuse, 0x4c, RZ, 0x1a ;  /* 0x0000004c001d7811 */ /* 0x040fe200078fd0ff */
[----:B------:R-:W-:Y:S01]  /*5320*/  BAR.SYNC.DEFER_BLOCKING 0x0 ;  /* 0x0000000000007b1d */ /* 0x000fe20000010000 */
[----:B------:R-:W-:Y:S01]  /*5330*/  FFMA.FTZ R4, R5, 1.1920928955078125e-07, R4 ;  /* 0x3400000005047823 */ /* 0x000fe20000010004 */
[C---:B------:R-:W-:Y:S02]  /*5340*/  LEA.HI R31, R0.reuse, 0x5c, RZ, 0x1a ;  /* 0x0000005c001f7811 */ /* 0x040fe400078fd0ff */
[----:B------:R-:W-:Y:S01]  /*5350*/  LEA.HI R33, R0, 0x6c, RZ, 0x1a ;  /* 0x0000006c00217811 */ /* 0x000fe200078fd0ff */
[----:B0-----:R-:W-:Y:S01]  /*5360*/  FADD R12, R4, R7 ;  /* 0x00000007040c7221 */ /* 0x001fe20000000000 */
[----:B------:R-:W-:-:S04]  /*5370*/  LEA.HI R35, R0, 0x1c, RZ, 0x1a ;  /* 0x0000001c00237811 */ /* 0x000fc800078fd0ff */
[----:B------:R-:W-:Y:S01]  /*5380*/  @P0 IMAD.MOV.U32 R13, RZ, RZ, 0x7f800000 ;  /* 0x7f800000ff0d0424 */ /* 0x000fe200078e00ff */
[--C-:B--2---:R-:W-:Y:S02]  /*5390*/  SHF.R.U32.HI R3, RZ, 0x2, R0.reuse ;  /* 0x00000002ff037819 */ /* 0x104fe40000011600 */
[--C-:B------:R-:W-:Y:S01]  /*53a0*/  SHF.R.U32.HI R17, RZ, 0x6, R0.reuse ;  /* 0x00000006ff117819 */ /* 0x100fe20000011600 */
[----:B------:R-:W-:Y:S01]  /*53b0*/  @P0 FFMA.FTZ R12, R36, R13, +INF ;  /* 0x7f800000240c0423 */ /* 0x000fe2000001000d */
[----:B------:R-:W-:Y:S01]  /*53c0*/  LOP3.LUT R3, R3, 0x38, RZ, 0xc0, !PT ;  /* 0x0000003803037812 */ /* 0x000fe200078ec0ff */
[----:B------:R-:W-:Y:S01]  /*53d0*/  IMAD R13, R2, UR5, RZ ;  /* 0x00000005020d7c24 */ /* 0x000fe2000f8e02ff */
[----:B------:R-:W-:Y:S01]  /*53e0*/  SGXT.U32 R17, R17, 0x2 ;  /* 0x000000021111781a */ /* 0x000fe20000000000 */
[----:B------:R-:W-:Y:S01]  /*53f0*/  USHF.R.S32.HI UR5, URZ, 0x1f, UR4 ;  /* 0x0000001fff057899 */ /* 0x000fe20008011404 */
[----:B------:R-:W-:Y:S02]  /*5400*/  LOP3.LUT R3, R3, 0x1f, R0, 0xf8, !PT ;  /* 0x0000001f03037812 */ /* 0x000fe400078ef800 */
[----:B------:R-:W-:Y:S01]  /*5410*/  FSEL R12, R12, -INF , P2 ;  /* 0xff8000000c0c7808 */ /* 0x000fe20001000000 */
[----:B------:R-:W0:Y:S02]  /*5420*/  LDSM.16.M88.4 R8, [R37] ;  /* 0x000000002508783b */ /* 0x000e240000000200 */
[----:B------:R-:W-:Y:S01]  /*5430*/  IMAD.SHL.U32 R14, R3, 0x8, RZ ;  /* 0x00000008030e7824 */ /* 0x000fe200078e00ff */
[----:B-1----:R-:W-:Y:S01]  /*5440*/  IADD3 R53, P0, P2, R13, UR4, R20 ;  /* 0x000000040d357c10 */ /* 0x002fe2000fa1e014 */
[----:B------:R-:W-:Y:S01]  /*5450*/  FFMA R59, R12, 0.69314718246459960938, R43 ;  /* 0x3f3172180c3b7823 */ /* 0x000fe2000000002b */
[----:B------:R-:W1:Y:S01]  /*5460*/  LDSM.16.M88.4 R4, [R37+0x800] ;  /* 0x000800002504783b */ /* 0x000e620000000200 */
[----:B------:R-:W-:Y:S01]  /*5470*/  SHF.R.S32.HI R60, RZ, 0x1f, R13 ;  /* 0x0000001fff3c7819 */ /* 0x000fe2000001140d */
[----:B---3--:R-:W-:Y:S01]  /*5480*/  IMAD R13, R17, R52, RZ ;  /* 0x00000034110d7224 */ /* 0x008fe200078e02ff */
[----:B------:R-:W-:Y:S01]  /*5490*/  LOP3.LUT R15, R14, 0xc0, RZ, 0xc0, !PT ;  /* 0x000000c00e0f7812 */ /* 0x000fe200078ec0ff */
[----:B------:R-:W-:Y:S01]  /*54a0*/  IMAD.SHL.U32 R3, R3, 0x10, RZ ;  /* 0x0000001003037824 */ /* 0x000fe200078e00ff */
[----:B------:R-:W-:Y:S01]  /*54b0*/  IADD3.X R60, PT, PT, R60, UR5, R21, P0, P2 ;  /* 0x000000053c3c7c10 */ /* 0x000fe200087e4415 */
[----:B------:R-:W2:Y:S01]  /*54c0*/  LDCU UR4, c[0x0][0x3ec] ;  /* 0x00007d80ff0477ac */ /* 0x000ea20008000800 */
[----:B------:R-:W-:Y:S01]  /*54d0*/  IADD3 R58, PT, PT, R15, UR10, R58 ;  /* 0x0000000a0f3a7c10 */ /* 0x000fe2000fffe03a */
[----:B------:R-:W-:Y:S01]  /*54e0*/  IMAD R15, R52, 0x4, R13 ;  /* 0x00000004340f7824 */ /* 0x000fe200078e020d */
[----:B------:R-:W-:-:S02]  /*54f0*/  IADD3 R12, P0, PT, R13, R53, RZ ;  /* 0x000000350d0c7210 */ /* 0x000fc40007f1e0ff */
[----:B------:R-:W-:Y:S02]  /*5500*/  LEA.HI R19, R0, 0xc, RZ, 0x1a ;  /* 0x0000000c00137811 */ /* 0x000fe400078fd0ff */
[----:B------:R-:W-:Y:S01]  /*5510*/  LEA.HI.X.SX32 R13, R13, R60, 0x1, P0 ;  /* 0x0000003c0d0d7211 */ /* 0x000fe200000f0eff */
[----:B--2---:R-:W-:-:S04]  /*5520*/  UIMAD UR4, UR7, UR4, URZ ;  /* 0x00000004070472a4 */ /* 0x004fc8000f8e02ff */
[----:B------:R-:W-:Y:S02]  /*5530*/  USHF.L.U32 UR6, UR4, 0x2, URZ ;  /* 0x0000000204067899 */ /* 0x000fe400080006ff */
[----:B------:R-:W-:Y:S01]  /*5540*/  UIMAD.WIDE UR4, UR4, 0x4, URZ ;  /* 0x00000004040478a5 */ /* 0x000fe2000f8e02ff */
[C---:B0-----:R-:W-:Y:S02]  /*5550*/  PRMT R79, R11.reuse, 0x7770, RZ ;  /* 0x000077700b4f7816 */ /* 0x041fe400000000ff */
[C---:B------:R-:W-:Y:S02]  /*5560*/  PRMT R77, R11.reuse, 0x7771, RZ ;  /* 0x000077710b4d7816 */ /* 0x040fe400000000ff */
[C---:B------:R-:W-:Y:S02]  /*5570*/  PRMT R75, R11.reuse, 0x7772, RZ ;  /* 0x000077720b4b7816 */ /* 0x040fe400000000ff */
[----:B------:R-:W-:Y:S01]  /*5580*/  PRMT R83, R11, 0x7773, RZ ;  /* 0x000077730b537816 */ /* 0x000fe200000000ff */
[----:B------:R-:W-:Y:S01]  /*5590*/  IMAD R11, R52, 0x4, R15 ;  /* 0x00000004340b7824 */ /* 0x000fe200078e020f */
[----:B------:R-:W-:-:S02]  /*55a0*/  PRMT R17, R8, 0x7770, RZ ;  /* 0x0000777008117816 */ /* 0x000fc400000000ff */
[C---:B------:R-:W-:Y:S02]  /*55b0*/  PRMT R23, R8.reuse, 0x7771, RZ ;  /* 0x0000777108177816 */ /* 0x040fe400000000ff */
[C---:B------:R-:W-:Y:S01]  /*55c0*/  PRMT R25, R8.reuse, 0x7772, RZ ;  /* 0x0000777208197816 */ /* 0x040fe200000000ff */
[----:B------:R0:W-:Y:S01]  /*55d0*/  STG.E.U8 desc[UR30][R12.64], R17 ;  /* 0x000000110c007986 */ /* 0x0001e2000c10111e */
[----:B------:R-:W-:Y:S02]  /*55e0*/  PRMT R27, R8, 0x7773, RZ ;  /* 0x00007773081b7816 */ /* 0x000fe400000000ff */
[C---:B------:R-:W-:Y:S02]  /*55f0*/  PRMT R67, R10.reuse, 0x7770, RZ ;  /* 0x000077700a437816 */ /* 0x040fe400000000ff */
[C---:B------:R-:W-:Y:S02]  /*5600*/  PRMT R71, R10.reuse, 0x7771, RZ ;  /* 0x000077710a477816 */ /* 0x040fe400000000ff */
[----:B------:R-:W-:-:S02]  /*5610*/  PRMT R69, R10, 0x7772, RZ ;  /* 0x000077720a457816 */ /* 0x000fc400000000ff */
[----:B------:R-:W-:Y:S01]  /*5620*/  PRMT R81, R10, 0x7773, RZ ;  /* 0x000077730a517816 */ /* 0x000fe200000000ff */
[-C--:B------:R-:W-:Y:S01]  /*5630*/  IMAD R10, R19, R52.reuse, RZ ;  /* 0x00000034130a7224 */ /* 0x080fe200078e02ff */
[----:B------:R-:W-:Y:S01]  /*5640*/  IADD3 R8, P0, PT, R15, R53, RZ ;  /* 0x000000350f087210 */ /* 0x000fe20007f1e0ff */
[C---:B------:R-:W-:Y:S01]  /*5650*/  IMAD R19, R52.reuse, 0x8, R11 ;  /* 0x0000000834137824 */ /* 0x040fe200078e020b */
[----:B------:R-:W-:Y:S01]  /*5660*/  PRMT R63, R9, 0x7770, RZ ;  /* 0x00007770093f7816 */ /* 0x000fe200000000ff */
[----:B0-----:R-:W-:Y:S01]  /*5670*/  IMAD R13, R31, R52, RZ ;  /* 0x000000341f0d7224 */ /* 0x001fe200078e02ff */
[C---:B------:R-:W-:Y:S01]  /*5680*/  PRMT R61, R9.reuse, 0x7771, RZ ;  /* 0x00007771093d7816 */ /* 0x040fe200000000ff */
[----:B------:R-:W-:Y:S01]  /*5690*/  IMAD R21, R52, 0x4, R19 ;  /* 0x0000000434157824 */ /* 0x000fe200078e0213 */
[C---:B------:R-:W-:Y:S02]  /*56a0*/  PRMT R65, R9.reuse, 0x7772, RZ ;  /* 0x0000777209417816 */ /* 0x040fe400000000ff */
[----:B------:R-:W-:-:S02]  /*56b0*/  PRMT R73, R9, 0x7773, RZ ;  /* 0x0000777309497816 */ /* 0x000fc400000000ff */
[C---:B-1----:R-:W-:Y:S02]  /*56c0*/  PRMT R89, R4.reuse, 0x7770, RZ ;  /* 0x0000777004597816 */ /* 0x042fe400000000ff */
[C---:B------:R-:W-:Y:S02]  /*56d0*/  PRMT R87, R4.reuse, 0x7771, RZ ;  /* 0x0000777104577816 */ /* 0x040fe400000000ff */
[C---:B------:R-:W-:Y:S02]  /*56e0*/  PRMT R85, R4.reuse, 0x7772, RZ ;  /* 0x0000777204557816 */ /* 0x040fe400000000ff */
[----:B------:R-:W-:Y:S02]  /*56f0*/  PRMT R97, R4, 0x7773, RZ ;  /* 0x0000777304617816 */ /* 0x000fe400000000ff */
[----:B------:R-:W-:Y:S02]  /*5700*/  IADD3 R4, P2, PT, R11, R53, RZ ;  /* 0x000000350b047210 */ /* 0x000fe40007f5e0ff */
[----:B------:R-:W-:-:S02]  /*5710*/  LEA.HI.X.SX32 R9, R15, R60, 0x1, P0 ;  /* 0x0000003c0f097211 */ /* 0x000fc400000f0eff */
[C---:B------:R-:W-:Y:S02]  /*5720*/  PRMT R95, R5.reuse, 0x7770, RZ ;  /* 0x00007770055f7816 */ /* 0x040fe400000000ff */
[C---:B------:R-:W-:Y:S01]  /*5730*/  PRMT R93, R5.reuse, 0x7771, RZ ;  /* 0x00007771055d7816 */ /* 0x040fe200000000ff */
[----:B------:R0:W-:Y:S01]  /*5740*/  STG.E.U8 desc[UR30][R8.64], R23 ;  /* 0x0000001708007986 */ /* 0x0001e2000c10111e */
[C---:B------:R-:W-:Y:S02]  /*5750*/  PRMT R91, R5.reuse, 0x7772, RZ ;  /* 0x00007772055b7816 */ /* 0x040fe400000000ff */
[----:B------:R-:W-:Y:S02]  /*5760*/  PRMT R105, R5, 0x7773, RZ ;  /* 0x0000777305697816 */ /* 0x000fe400000000ff */
[C---:B------:R-:W-:Y:S02]  /*5770*/  PRMT R103, R6.reuse, 0x7770, RZ ;  /* 0x0000777006677816 */ /* 0x040fe400000000ff */
[----:B------:R-:W-:-:S02]  /*5780*/  PRMT R101, R6, 0x7771, RZ ;  /* 0x0000777106657816 */ /* 0x000fc400000000ff */
[C---:B------:R-:W-:Y:S02]  /*5790*/  PRMT R99, R6.reuse, 0x7772, RZ ;  /* 0x0000777206637816 */ /* 0x040fe400000000ff */
[----:B------:R-:W-:Y:S01]  /*57a0*/  PRMT R111, R6, 0x7773, RZ ;  /* 0x00007773066f7816 */ /* 0x000fe200000000ff */
[----:B0-----:R-:W-:Y:S01]  /*57b0*/  IMAD R23, R52, 0x4, R21 ;  /* 0x0000000434177824 */ /* 0x001fe200078e0215 */
[----:B------:R-:W-:Y:S02]  /*57c0*/  IADD3 R6, P3, PT, R10, R53, RZ ;  /* 0x000000350a067210 */ /* 0x000fe40007f7e0ff */
[----:B------:R-:W-:Y:S02]  /*57d0*/  LEA.HI.X.SX32 R5, R11, R60, 0x1, P2 ;  /* 0x0000003c0b057211 */ /* 0x000fe400010f0eff */
[C---:B------:R-:W-:Y:S02]  /*57e0*/  PRMT R109, R7.reuse, 0x7770, RZ ;  /* 0x00007770076d7816 */ /* 0x040fe400000000ff */
[C---:B------:R-:W-:Y:S01]  /*57f0*/  PRMT R107, R7.reuse, 0x7771, RZ ;  /* 0x00007771076b7816 */ /* 0x040fe200000000ff */
[----:B------:R0:W-:Y:S01]  /*5800*/  STG.E.U8 desc[UR30][R4.64], R25 ;  /* 0x0000001904007986 */ /* 0x0001e2000c10111e */
[----:B------:R-:W-:-:S02]  /*5810*/  PRMT R62, R7, 0x7772, RZ ;  /* 0x00007772073e7816 */ /* 0x000fc400000000ff */
[----:B------:R-:W-:Y:S02]  /*5820*/  PRMT R113, R7, 0x7773, RZ ;  /* 0x0000777307717816 */ /* 0x000fe400000000ff */
[----:B------:R-:W-:Y:S02]  /*5830*/  LEA.HI.X.SX32 R7, R10, R60, 0x1, P3 ;  /* 0x0000003c0a077211 */ /* 0x000fe400018f0eff */
[C---:B------:R-:W-:Y:S02]  /*5840*/  LEA.HI R11, R0.reuse, 0x3c, RZ, 0x1a ;  /* 0x0000003c000b7811 */ /* 0x040fe400078fd0ff */
[C---:B------:R-:W-:Y:S01]  /*5850*/  LEA.HI R15, R0.reuse, 0x2c, RZ, 0x1a ;  /* 0x0000002c000f7811 */ /* 0x040fe200078fd0ff */
[----:B------:R1:W-:Y:S01]  /*5860*/  STG.E.U8 desc[UR30][R6.64], R27 ;  /* 0x0000001b06007986 */ /* 0x0003e2000c10111e */
[----:B------:R-:W-:Y:S01]  /*5870*/  LEA.HI R17, R0, 0x7c, RZ, 0x1a ;  /* 0x0000007c00117811 */ /* 0x000fe200078fd0ff */
[----:B0-----:R-:W-:Y:S01]  /*5880*/  IMAD R25, R52, 0x8, R23 ;  /* 0x0000000834197824 */ /* 0x001fe200078e0217 */
[-C--:B------:R-:W-:Y:S01]  /*5890*/  IADD3 R12, P5, PT, R13, R53.reuse, RZ ;  /* 0x000000350d0c7210 */ /* 0x080fe20007fbe0ff */
[-C--:B------:R-:W-:Y:S01]  /*58a0*/  IMAD R9, R11, R52.reuse, RZ ;  /* 0x000000340b097224 */ /* 0x080fe200078e02ff */
[----:B------:R-:W-:Y:S01]  /*58b0*/  LOP3.LUT R0, R0, 0xff, RZ, 0xc0, !PT ;  /* 0x000000ff00007812 */ /* 0x000fe200078ec0ff */
[----:B------:R-:W-:Y:S01]  /*58c0*/  IMAD R11, R29, R52, RZ ;  /* 0x000000341d0b7224 */ /* 0x000fe200078e02ff */
[----:B------:R-:W-:Y:S01]  /*58d0*/  LEA.HI.X.SX32 R13, R13, R60, 0x1, P5 ;  /* 0x0000003c0d0d7211 */ /* 0x000fe200028f0eff */
[-C--:B------:R-:W-:Y:S01]  /*58e0*/  IMAD R5, R35, R52.reuse, RZ ;  /* 0x0000003423057224 */ /* 0x080fe200078e02ff */
[-C--:B------:R-:W-:Y:S01]  /*58f0*/  IADD3 R8, P3, PT, R9, R53.reuse, RZ ;  /* 0x0000003509087210 */ /* 0x080fe20007f7e0ff */
[-C--:B------:R-:W-:Y:S01]  /*5900*/  IMAD R17, R17, R52.reuse, RZ ;  /* 0x0000003411117224 */ /* 0x080fe200078e02ff */
[-C--:B------:R-:W-:Y:S01]  /*5910*/  IADD3 R10, P4, PT, R11, R53.reuse, RZ ;  /* 0x000000350b0a7210 */ /* 0x080fe20007f9e0ff */
[C---:B-1----:R-:W-:Y:S01]  /*5920*/  IMAD R27, R52.reuse, 0x4, R25 ;  /* 0x00000004341b7824 */ /* 0x042fe200078e0219 */
[-C--:B------:R-:W-:Y:S01]  /*5930*/  IADD3 R4, P0, PT, R5, R53.reuse, RZ ;  /* 0x0000003505047210 */ /* 0x080fe20007f1e0ff */
[----:B------:R-:W-:Y:S01]  /*5940*/  IMAD R7, R15, R52, RZ ;  /* 0x000000340f077224 */ /* 0x000fe200078e02ff */
[-C--:B------:R-:W-:Y:S01]  /*5950*/  LEA.HI.X.SX32 R9, R9, R60.reuse, 0x1, P3 ;  /* 0x0000003c09097211 */ /* 0x080fe200018f0eff */
[C---:B------:R-:W-:Y:S01]  /*5960*/  IMAD R29, R52.reuse, 0x4, R27 ;  /* 0x00000004341d7824 */ /* 0x040fe200078e021b */
[----:B------:R-:W-:Y:S01]  /*5970*/  LEA.HI.X.SX32 R5, R5, R60, 0x1, P0 ;  /* 0x0000003c05057211 */ /* 0x000fe200000f0eff */
[----:B------:R-:W-:Y:S01]  /*5980*/  IMAD R15, R33, R52, RZ ;  /* 0x00000034210f7224 */ /* 0x000fe200078e02ff */
[-C--:B------:R-:W-:Y:S01]  /*5990*/  IADD3 R6, P2, PT, R7, R53.reuse, RZ ;  /* 0x0000003507067210 */ /* 0x080fe20007f5e0ff */
[----:B------:R-:W-:Y:S01]  /*59a0*/  IMAD R31, R52, 0x8, R29 ;  /* 0x00000008341f7824 */ /* 0x000fe200078e021d */
[----:B------:R-:W-:-:S02]  /*59b0*/  IADD3 R16, P0, PT, R17, R53, RZ ;  /* 0x0000003511107210 */ /* 0x000fc40007f1e0ff */
[-C--:B------:R-:W-:Y:S01]  /*59c0*/  LEA.HI.X.SX32 R7, R7, R60.reuse, 0x1, P2 ;  /* 0x0000003c07077211 */ /* 0x080fe200010f0eff */
[C---:B------:R-:W-:Y:S01]  /*59d0*/  IMAD R33, R52.reuse, 0x4, R31 ;  /* 0x0000000434217824 */ /* 0x040fe200078e021f */
[-C--:B------:R-:W-:Y:S02]  /*59e0*/  IADD3 R18, P2, PT, R19, R53.reuse, RZ ;  /* 0x0000003513127210 */ /* 0x080fe40007f5e0ff */
[-C--:B------:R-:W-:Y:S01]  /*59f0*/  IADD3 R20, P3, PT, R21, R53.reuse, RZ ;  /* 0x0000003515147210 */ /* 0x080fe20007f7e0ff */
[C---:B------:R-:W-:Y:S01]  /*5a00*/  IMAD R35, R52.reuse, 0x4, R33 ;  /* 0x0000000434237824 */ /* 0x040fe200078e0221 */
[-C--:B------:R-:W-:Y:S02]  /*5a10*/  LEA.HI.X.SX32 R17, R17, R60.reuse, 0x1, P0 ;  /* 0x0000003c11117211 */ /* 0x080fe400000f0eff */
[----:B------:R-:W-:Y:S01]  /*5a20*/  IADD3 R22, P0, PT, R23, R53, RZ ;  /* 0x0000003517167210 */ /* 0x000fe20007f1e0ff */
[----:B------:R-:W-:Y:S01]  /*5a30*/  IMAD R37, R52, 0x8, R35 ;  /* 0x0000000834257824 */ /* 0x000fe200078e0223 */
[----:B------:R-:W-:-:S02]  /*5a40*/  LEA.HI.X.SX32 R19, R19, R60, 0x1, P2 ;  /* 0x0000003c13137211 */ /* 0x000fc400010f0eff */
[-C--:B------:R-:W-:Y:S01]  /*5a50*/  LEA.HI.X.SX32 R21, R21, R60.reuse, 0x1, P3 ;  /* 0x0000003c15157211 */ /* 0x080fe200018f0eff */
[C---:B------:R-:W-:Y:S01]  /*5a60*/  IMAD R39, R52.reuse, 0x4, R37 ;  /* 0x0000000434277824 */ /* 0x040fe200078e0225 */
[-C--:B------:R-:W-:Y:S01]  /*5a70*/  IADD3 R24, P2, PT, R25, R53.reuse, RZ ;  /* 0x0000003519187210 */ /* 0x080fe20007f5e0ff */
[----:B------:R-:W-:Y:S01]  /*5a80*/  STG.E.U8 desc[UR30][R18.64], R63 ;  /* 0x0000003f12007986 */ /* 0x000fe2000c10111e */
[-C--:B------:R-:W-:Y:S01]  /*5a90*/  IADD3 R26, P3, PT, R27, R53.reuse, RZ ;  /* 0x000000351b1a7210 */ /* 0x080fe20007f7e0ff */
[C---:B------:R-:W-:Y:S01]  /*5aa0*/  IMAD R41, R52.reuse, 0x4, R39 ;  /* 0x0000000434297824 */ /* 0x040fe200078e0227 */
[-C--:B------:R-:W-:Y:S01]  /*5ab0*/  LEA.HI.X.SX32 R23, R23, R60.reuse, 0x1, P0 ;  /* 0x0000003c17177211 */ /* 0x080fe200000f0eff */
[----:B------:R-:W-:Y:S01]  /*5ac0*/  STG.E.U8 desc[UR30][R20.64], R61 ;  /* 0x0000003d14007986 */ /* 0x000fe2000c10111e */
[-C--:B------:R-:W-:Y:S01]  /*5ad0*/  IADD3 R28, P0, PT, R29, R53.reuse, RZ ;  /* 0x000000351d1c7210 */ /* 0x080fe20007f1e0ff */
[C---:B------:R-:W-:Y:S01]  /*5ae0*/  IMAD R43, R52.reuse, 0x8, R41 ;  /* 0x00000008342b7824 */ /* 0x040fe200078e0229 */
[-C--:B------:R-:W-:Y:S01]  /*5af0*/  LEA.HI.X.SX32 R25, R25, R60.reuse, 0x1, P2 ;  /* 0x0000003c19197211 */ /* 0x080fe200010f0eff */
[----:B------:R-:W-:Y:S01]  /*5b00*/  STG.E.U8 desc[UR30][R22.64], R65 ;  /* 0x0000004116007986 */ /* 0x000fe2000c10111e */
        /* <DEDUP_REMOVED lines=19> */
[----:B------:R0:W-:Y:S01]  /*5c40*/  STG.E.U8 desc[UR30][R6.64], R81 ;  /* 0x0000005106007986 */ /* 0x0001e2000c10111e */
        /* <DEDUP_REMOVED lines=9> */
[----:B------:R-:W-:Y:S01]  /*5ce0*/  IMAD R64, R52, 0x4, R117 ;  /* 0x0000000434407824 */ /* 0x000fe200078e0275 */
[-C--:B------:R-:W-:Y:S01]  /*5cf0*/  LEA.HI.X.SX32 R41, R41, R60.reuse, 0x1, P0 ;  /* 0x0000003c29297211 */ /* 0x080fe200000f0eff */
[----:B------:R-:W-:Y:S01]  /*5d00*/  STG.E.U8 desc[UR30][R34.64], R75 ;  /* 0x0000004b22007986 */ /* 0x000fe2000c10111e */
[----:B------:R-:W-:Y:S01]  /*5d10*/  IADD3 R46, P0, PT, R47, R53, RZ ;  /* 0x000000352f2e7210 */ /* 0x000fe20007f1e0ff */
[----:B0-----:R-:W0:Y:S01]  /*5d20*/  LDC.64 R6, c[0x0][0x3a0] ;  /* 0x0000e800ff067b82 */ /* 0x001e220000000a00 */
[-C--:B------:R-:W-:Y:S01]  /*5d30*/  LEA.HI.X.SX32 R43, R43, R60.reuse, 0x1, P2 ;  /* 0x0000003c2b2b7211 */ /* 0x080fe200010f0eff */
[----:B------:R-:W-:Y:S01]  /*5d40*/  STG.E.U8 desc[UR30][R8.64], R83 ;  /* 0x0000005308007986 */ /* 0x000fe2000c10111e */
[----:B------:R-:W-:-:S02]  /*5d50*/  LEA.HI.X.SX32 R11, R11, R60, 0x1, P4 ;  /* 0x0000003c0b0b7211 */ /* 0x000fc400020f0eff */
[-C--:B------:R-:W-:Y:S01]  /*5d60*/  LEA.HI.X.SX32 R45, R45, R60.reuse, 0x1, P3 ;  /* 0x0000003c2d2d7211 */ /* 0x080fe200018f0eff */
[----:B------:R-:W-:Y:S01]  /*5d70*/  STG.E.U8 desc[UR30][R36.64], R89 ;  /* 0x0000005924007986 */ /* 0x000fe2000c10111e */
[-C--:B------:R-:W-:Y:S02]  /*5d80*/  IADD3 R48, P2, PT, R49, R53.reuse, RZ ;  /* 0x0000003531307210 */ /* 0x080fe40007f5e0ff */
[-C--:B------:R-:W-:Y:S01]  /*5d90*/  IADD3 R50, P3, PT, R51, R53.reuse, RZ ;  /* 0x0000003533327210 */ /* 0x080fe20007f7e0ff */
[----:B------:R-:W-:Y:S01]  /*5da0*/  STG.E.U8 desc[UR30][R38.64], R87 ;  /* 0x0000005726007986 */ /* 0x000fe2000c10111e */
[----:B------:R-:W-:Y:S02]  /*5db0*/  LEA.HI.X.SX32 R47, R47, R60, 0x1, P0 ;  /* 0x0000003c2f2f7211 */ /* 0x000fe400000f0eff */
[-C--:B------:R-:W-:Y:S01]  /*5dc0*/  IADD3 R56, P0, PT, R55, R53.reuse, RZ ;  /* 0x0000003537387210 */ /* 0x080fe20007f1e0ff */
[----:B------:R-:W-:Y:S01]  /*5dd0*/  STG.E.U8 desc[UR30][R40.64], R85 ;  /* 0x0000005528007986 */ /* 0x000fe2000c10111e */
[----:B------:R-:W-:-:S02]  /*5de0*/  IADD3 R14, P6, PT, R15, R53, RZ ;  /* 0x000000350f0e7210 */ /* 0x000fc40007fde0ff */
[-C--:B------:R-:W-:Y:S01]  /*5df0*/  LEA.HI.X.SX32 R49, R49, R60.reuse, 0x1, P2 ;  /* 0x0000003c31317211 */ /* 0x080fe200010f0eff */
[----:B------:R-:W-:Y:S01]  /*5e00*/  STG.E.U8 desc[UR30][R10.64], R97 ;  /* 0x000000610a007986 */ /* 0x000fe2000c10111e */
[-C--:B------:R-:W-:Y:S02]  /*5e10*/  LEA.HI.X.SX32 R51, R51, R60.reuse, 0x1, P3 ;  /* 0x0000003c33337211 */ /* 0x080fe400018f0eff */
[-C--:B------:R-:W-:Y:S01]  /*5e20*/  IADD3 R54, P2, PT, R115, R53.reuse, RZ ;  /* 0x0000003573367210 */ /* 0x080fe20007f5e0ff */
[----:B------:R-:W-:Y:S01]  /*5e30*/  STG.E.U8 desc[UR30][R42.64], R95 ;  /* 0x0000005f2a007986 */ /* 0x000fe2000c10111e */
[-C--:B------:R-:W-:Y:S02]  /*5e40*/  IADD3 R52, P3, PT, R117, R53.reuse, RZ ;  /* 0x0000003575347210 */ /* 0x080fe40007f7e0ff */
[----:B------:R-:W-:Y:S01]  /*5e50*/  IADD3 R114, P4, PT, R64, R53, RZ ;  /* 0x0000003540727210 */ /* 0x000fe20007f9e0ff */
[----:B------:R-:W-:Y:S01]  /*5e60*/  STG.E.U8 desc[UR30][R44.64], R93 ;  /* 0x0000005d2c007986 */ /* 0x000fe2000c10111e */
[----:B------:R-:W-:-:S02]  /*5e70*/  LEA.HI.X.SX32 R57, R55, R60, 0x1, P0 ;  /* 0x0000003c37397211 */ /* 0x000fc400000f0eff */
[-C--:B------:R-:W-:Y:S01]  /*5e80*/  LEA.HI.X.SX32 R15, R15, R60.reuse, 0x1, P6 ;  /* 0x0000003c0f0f7211 */ /* 0x080fe200030f0eff */
[----:B------:R-:W-:Y:S01]  /*5e90*/  STG.E.U8 desc[UR30][R46.64], R91 ;  /* 0x0000005b2e007986 */ /* 0x000fe2000c10111e */
[-C--:B------:R-:W-:Y:S02]  /*5ea0*/  LEA.HI.X.SX32 R55, R115, R60.reuse, 0x1, P2 ;  /* 0x0000003c73377211 */ /* 0x080fe400010f0eff */
[-C--:B------:R-:W-:Y:S01]  /*5eb0*/  LEA.HI.X.SX32 R53, R117, R60.reuse, 0x1, P3 ;  /* 0x0000003c75357211 */ /* 0x080fe200018f0eff */
[----:B------:R-:W-:Y:S01]  /*5ec0*/  STG.E.U8 desc[UR30][R12.64], R105 ;  /* 0x000000690c007986 */ /* 0x000fe2000c10111e */
[----:B------:R-:W-:Y:S02]  /*5ed0*/  LEA.HI.X.SX32 R115, R64, R60, 0x1, P4 ;  /* 0x0000003c40737211 */ /* 0x000fe400020f0eff */
[----:B------:R-:W-:Y:S01]  /*5ee0*/  LOP3.LUT R4, R3, 0xf0, RZ, 0xc0, !PT ;  /* 0x000000f003047812 */ /* 0x000fe200078ec0ff */
[----:B------:R-:W-:Y:S01]  /*5ef0*/  STG.E.U8 desc[UR30][R48.64], R103 ;  /* 0x0000006730007986 */ /* 0x000fe2000c10111e */
[----:B------:R-:W-:Y:S01]  /*5f00*/  IMAD.SHL.U32 R3, R2, 0x4, RZ ;  /* 0x0000000402037824 */ /* 0x000fe200078e00ff */
[----:B------:R-:W-:Y:S01]  /*5f10*/  ISETP.GE.U32.AND P0, PT, R0, 0x40, PT ;  /* 0x000000400000780c */ /* 0x000fe20003f06070 */
[----:B------:R-:W-:Y:S01]  /*5f20*/  IMAD.HI R0, R2, 0x4, RZ ;  /* 0x0000000402007827 */ /* 0x000fe200078e02ff */
[----:B------:R-:W-:Y:S02]  /*5f30*/  STG.E.U8 desc[UR30][R50.64], R101 ;  /* 0x0000006532007986 */ /* 0x000fe4000c10111e */
[----:B0-----:R-:W-:-:S02]  /*5f40*/  IADD3 R2, P2, P3, R3, UR6, R6 ;  /* 0x0000000603027c10 */ /* 0x001fc4000fb5e006 */
[----:B------:R-:W-:Y:S02]  /*5f50*/  STG.E.U8 desc[UR30][R56.64], R99 ;  /* 0x0000006338007986 */ /* 0x000fe4000c10111e */
[----:B------:R-:W-:Y:S02]  /*5f60*/  IADD3.X R3, PT, PT, R0, UR5, R7, P2, P3 ;  /* 0x0000000500037c10 */ /* 0x000fe400097e6407 */
[----:B------:R-:W-:Y:S04]  /*5f70*/  STG.E.U8 desc[UR30][R14.64], R111 ;  /* 0x0000006f0e007986 */ /* 0x000fe8000c10111e */
[----:B------:R-:W-:Y:S04]  /*5f80*/  STG.E.U8 desc[UR30][R54.64], R109 ;  /* 0x0000006d36007986 */ /* 0x000fe8000c10111e */
[----:B------:R-:W-:Y:S04]  /*5f90*/  STG.E.U8 desc[UR30][R52.64], R107 ;  /* 0x0000006b34007986 */ /* 0x000fe8000c10111e */
[----:B------:R-:W-:Y:S04]  /*5fa0*/  STG.E.U8 desc[UR30][R114.64], R62 ;  /* 0x0000003e72007986 */ /* 0x000fe8000c10111e */
[----:B------:R-:W-:Y:S01]  /*5fb0*/  STG.E.U8 desc[UR30][R16.64], R113 ;  /* 0x0000007110007986 */ /* 0x000fe2000c10111e */
[----:B------:R-:W-:Y:S06]  /*5fc0*/  BAR.SYNC.DEFER_BLOCKING 0x0 ;  /* 0x0000000000007b1d */ /* 0x000fec0000010000 */
[----:B------:R-:W-:Y:S02]  /*5fd0*/  STSM.16.M88 [R58], R59 ;  /* 0x0000003b3a007844 */ /* 0x000fe40000000000 */
[----:B------:R-:W-:Y:S06]  /*5fe0*/  BAR.SYNC.DEFER_BLOCKING 0x0 ;  /* 0x0000000000007b1d */ /* 0x000fec0000010000 */
[----:B------:R-:W0:Y:S04]  /*5ff0*/  LDSM.16.M88 R5, [R4+UR10] ;  /* 0x0000000a0405783b */ /* 0x000e280008000000 */
[----:B0-----:R0:W-:Y:S01]  /*6000*/  @!P0 STG.E desc[UR30][R2.64], R5 ;  /* 0x0000000502008986 */ /* 0x0011e2000c10191e */
[----:B------:R-:W-:Y:S06]  /*6010*/  BAR.SYNC.DEFER_BLOCKING 0x0 ;  /* 0x0000000000007b1d */ /* 0x000fec0000010000 */
[----:B------:R-:W-:Y:S05]  /*6020*/  @P1 BRA `(.L_x_19) ;  /* 0x0000000000a01947 */ /* 0x000fea0003800000 */
[----:B------:R-:W1:Y:S01]  /*6030*/  S2UR UR5, SR_CgaCtaId ;  /* 0x00000000000579c3 */ /* 0x000e620000008800 */
[----:B------:R-:W-:Y:S01]  /*6040*/  NOP ;  /* 0x0000000000007918 */ /* 0x000fe20000000000 */
[----:B------:R-:W-:Y:S01]  /*6050*/  UMOV UR4, 0x50 ;  /* 0x0000005000047882 */ /* 0x000fe20000000000 */
[----:B------:R-:W-:Y:S02]  /*6060*/  IMAD.U32 R0, RZ, RZ, UR35 ;  /* 0x00000023ff007e24 */ /* 0x000fe4000f8e00ff */
[----:B0-----:R-:W-:Y:S02]  /*6070*/  IMAD.MOV.U32 R3, RZ, RZ, 0xf ;  /* 0x0000000fff037424 */ /* 0x001fe400078e00ff */
[----:B------:R-:W-:Y:S01]  /*6080*/  IMAD.MOV.U32 R7, RZ, RZ, 0x1 ;  /* 0x00000001ff077424 */ /* 0x000fe200078e00ff */
[----:B------:R-:W-:-:S04]  /*6090*/  LOP3.LUT R0, R0, 0xffff, RZ, 0xc0, !PT ;  /* 0x0000ffff00007812 */ /* 0x000fc800078ec0ff */
[----:B------:R-:W-:-:S05]  /*60a0*/  SHF.R.U32.HI R0, RZ, 0x5, R0 ;  /* 0x00000005ff007819 */ /* 0x000fca0000011600 */
[----:B------:R-:W-:Y:S01]  /*60b0*/  VIADD R2, R0, 0x10 ;  /* 0x0000001000027836 */ /* 0x000fe20000000000 */
[----:B------:R-:W-:Y:S01]  /*60c0*/  SHF.L.U32 R0, R3, R0, RZ ;  /* 0x0000000003007219 */ /* 0x000fe200000006ff */
[----:B-1----:R-:W-:-:S03]  /*60d0*/  ULEA UR6, UR5, UR4, 0x18 ;  /* 0x0000000405067291 */ /* 0x002fc6000f8ec0ff */
[----:B------:R-:W-:-:S04]  /*60e0*/  SHF.L.U32 R3, R7, R2, RZ ;  /* 0x0000000207037219 */ /* 0x000fc800000006ff */
[----:B------:R-:W-:Y:S02]  /*60f0*/  LOP3.LUT R0, R3, R0, RZ, 0xfc, !PT ;  /* 0x0000000003007212 */ /* 0x000fe400078efcff */
[----:B------:R-:W0:Y:S02]  /*6100*/  LDS R5, [UR6] ;  /* 0x00000006ff057984 */ /* 0x000e240008000800 */
[C---:B------:R-:W-:Y:S02]  /*6110*/  LOP3.LUT R2, R0.reuse, 0xffff, RZ, 0xc0, !PT ;  /* 0x0000ffff00027812 */ /* 0x040fe400078ec0ff */
[----:B0-----:R-:W-:-:S04]  /*6120*/  LOP3.LUT R3, R0, 0xffff, R5, 0x80, !PT ;  /* 0x0000ffff00037812 */ /* 0x001fc800078e8005 */
[----:B------:R-:W-:-:S13]  /*6130*/  ISETP.NE.AND P0, PT, R3, R2, PT ;  /* 0x000000020300720c */ /* 0x000fda0003f05270 */
[----:B------:R-:W-:Y:S05]  /*6140*/  @P0 BRA `(.L_x_20) ;  /* 0x0000000000500947 */ /* 0x000fea0003800000 */
[----:B------:R-:W-:Y:S02]  /*6150*/  SHF.R.U32.HI R5, RZ, 0x10, R5 ;  /* 0x00000010ff057819 */ /* 0x000fe40000011605 */
[----:B------:R-:W-:-:S04]  /*6160*/  SHF.R.U32.HI R2, RZ, 0x10, R0 ;  /* 0x00000010ff027819 */ /* 0x000fc80000011600 */
[----:B------:R-:W-:-:S04]  /*6170*/  LOP3.LUT R5, R5, R2, RZ, 0xc0, !PT ;  /* 0x0000000205057212 */ /* 0x000fc800078ec0ff */
[----:B------:R-:W-:-:S13]  /*6180*/  ISETP.NE.AND P0, PT, R5, R2, PT ;  /* 0x000000020500720c */ /* 0x000fda0003f05270 */
[----:B------:R-:W-:Y:S05]  /*6190*/  @P0 BRA `(.L_x_21) ;  /* 0x0000000000300947 */ /* 0x000fea0003800000 */
[----:B------:R-:W-:Y:S01]  /*61a0*/  R2UR UR4, R0 ;  /* 0x00000000000472ca */ /* 0x000fe200000e0000 */
[----:B------:R-:W-:Y:S01]  /*61b0*/  VOTEU.ANY UR5, UPT, PT ;  /* 0x0000000000057886 */ /* 0x000fe200038e0100 */
[----:B------:R-:W0:Y:S01]  /*61c0*/  S2R R0, SR_LANEID ;  /* 0x0000000000007919 */ /* 0x000e220000000000 */
[----:B------:R-:W-:-:S10]  /*61d0*/  UFLO.U32 UR5, UR5 ;  /* 0x00000005000572bd */ /* 0x000fd400080e0000 */
[----:B------:R-:W-:-:S06]  /*61e0*/  ULOP3.LUT UR4, URZ, UR4, URZ, 0x33, !UPT ;  /* 0x00000004ff047292 */ /* 0x000fcc000f8e33ff */
[----:B------:R-:W-:-:S04]  /*61f0*/  IMAD.U32 R2, RZ, RZ, UR4 ;  /* 0x00000004ff027e24 */ /* 0x000fc8000f8e00ff */
[----:B------:R-:W1:Y:S02]  /*6200*/  REDUX UR7, R2 ;  /* 0x00000000020773c4 */ /* 0x000e640000000000 */
[----:B------:R2:W-:Y:S01]  /*6210*/  UTCATOMSWS.AND URZ, UR4 ;  /* 0x0000000400ff79e3 */ /* 0x0005e20008000000 */
[----:B0-----:R-:W-:Y:S01]  /*6220*/  ISETP.EQ.U32.AND P0, PT, R0, UR5, PT ;  /* 0x0000000500007c0c */ /* 0x001fe2000bf02070 */
[----:B-1----:R-:W-:-:S12]  /*6230*/  IMAD.U32 R0, RZ, RZ, UR7 ;  /* 0x00000007ff007e24 */ /* 0x002fd8000f8e00ff */
[----:B------:R2:W-:Y:S01]  /*6240*/  @P0 ATOMS.AND RZ, [UR6], R0 ;  /* 0x00000000ffff098c */ /* 0x0005e2000a800006 */
[----:B------:R-:W-:Y:S05]  /*6250*/  BRA `(.L_x_19) ;  /* 0x0000000000147947 */ /* 0x000fea0003800000 */
.L_x_21:
[----:B------:R-:W-:-:S07]  /*6260*/  MOV R2, 0x6280 ;  /* 0x0000628000027802 */ /* 0x000fce0000000f00 */
[----:B------:R-:W-:Y:S05]  /*6270*/  CALL.REL.NOINC `($__internal_0_$__cuda_sm10x_tcgen05_guardrail_trap_col_being_dealloced_not_returned_by_alloc) ;  /* 0x0000000000447944 */ /* 0x000fea0003c00000 */
[----:B------:R-:W-:Y:S05]  /*6280*/  BRA `(.L_x_19) ;  /* 0x0000000000087947 */ /* 0x000fea0003800000 */
.L_x_20:
[----:B------:R-:W-:-:S07]  /*6290*/  MOV R2, 0x62b0 ;  /* 0x000062b000027802 */ /* 0x000fce0000000f00 */
[----:B------:R-:W-:Y:S05]  /*62a0*/  CALL.REL.NOINC `($__internal_2_$__cuda_sm10x_tcgen05_guardrail_trap_unallocated_columns_being_dealloced) ;  /* 0x0000000000507944 */ /* 0x000fea0003c00000 */
.L_x_19:
[----:B------:R-:W-:Y:S01]  /*62b0*/  NOP ;  /* 0x0000000000007918 */ /* 0x000fe20000000000 */
[----:B--2---:R-:W-:Y:S05]  /*62c0*/  EXIT ;  /* 0x000000000000794d */ /* 0x004fea0003800000 */
.L_x_8:
[----:B------:R-:W1:Y:S02]  /*62d0*/  SYNCS.PHASECHK.TRANS64.TRYWAIT P0, [UR10+0x3000], RZ ;  /* 0x003000ffff0075a7 */ /* 0x000e64000800110a */
[----:B-1----:R-:W-:Y:S05]  /*62e0*/  @!P0 BRA `(.L_x_8) ;  /* 0xfffffffc00f88947 */ /* 0x002fea000383ffff */
[----:B------:R-:W-:Y:S05]  /*62f0*/  BRA `(.L_x_7) ;  /* 0xffffffb8002c7947 */ /* 0x000fea000383ffff */
.L_x_13:
[----:B------:R-:W2:Y:S02]  /*6300*/  SYNCS.PHASECHK.TRANS64.TRYWAIT P3, [UR10+0x5810], RZ ;  /* 0x005810ffff0075a7 */ /* 0x000ea4000806110a */
[----:B--2---:R-:W-:Y:S05]  /*6310*/  @!P3 BRA `(.L_x_13) ;  /* 0xfffffffc00f8b947 */ /* 0x004fea000383ffff */
[----:B------:R-:W-:Y:S05]  /*6320*/  BRA `(.L_x_22) ;  /* 0xffffffd000a47947 */ /* 0x000fea000383ffff */
.L_x_14:
[----:B------:R-:W0:Y:S02]  /*6330*/  SYNCS.PHASECHK.TRANS64.TRYWAIT P3, [UR13], R14 ;  /* 0x0000000eff0075a7 */ /* 0x000e24000806110d */
[----:B0-----:R-:W-:Y:S05]  /*6340*/  @!P3 BRA `(.L_x_14) ;  /* 0xfffffffc00f8b947 */ /* 0x001fea000383ffff */
[----:B------:R-:W-:Y:S05]  /*6350*/  BRA `(.L_x_23) ;  /* 0xffffffd400cc7947 */ /* 0x000fea000383ffff */
.L_x_18:
[----:B------:R-:W0:Y:S02]  /*6360*/  SYNCS.PHASECHK.TRANS64.TRYWAIT P0, [UR13], R4 ;  /* 0x00000004ff0075a7 */ /* 0x000e24000800110d */
[----:B0-----:R-:W-:Y:S05]  /*6370*/  @!P0 BRA `(.L_x_18) ;  /* 0xfffffffc00f88947 */ /* 0x001fea000383ffff */
[----:B------:R-:W-:Y:S05]  /*6380*/  BRA `(.L_x_17) ;  /* 0xffffffe000247947 */ /* 0x000fea000383ffff */
        .weak           $__internal_0_$__cuda_sm10x_tcgen05_guardrail_trap_col_being_dealloced_not_returned_by_alloc
        .type           $__internal_0_$__cuda_sm10x_tcgen05_guardrail_trap_col_being_dealloced_not_returned_by_alloc,@function
        .size           $__internal_0_$__cuda_sm10x_tcgen05_guardrail_trap_col_being_dealloced_not_returned_by_alloc,($__internal_1_$__cuda_sm10x_tcgen05_guardrail_trap_phase_invalid_during_alloc - $__internal_0_$__cuda_sm10x_tcgen05_guardrail_trap_col_being_dealloced_not_returned_by_alloc)
$__internal_0_$__cuda_sm10x_tcgen05_guardrail_trap_col_being_dealloced_not_returned_by_alloc:
[----:B------:R-:W-:Y:S05]  /*6390*/  BPT.TRAP 0x1 ;  /* 0x000000040000795c */ /* 0x000fea0000300000 */
[----:B------:R-:W-:-:S04]  /*63a0*/  IMAD.MOV.U32 R3, RZ, RZ, 0x0 ;  /* 0x00000000ff037424 */ /* 0x000fc800078e00ff */
[----:B------:R-:W-:Y:S05]  /*63b0*/  RET.REL.NODEC R2 `(attn_fwd) ;  /* 0xffffff9c02107950 */ /* 0x000fea0003c3ffff */
        .weak           $__internal_1_$__cuda_sm10x_tcgen05_guardrail_trap_phase_invalid_during_alloc
        .type           $__internal_1_$__cuda_sm10x_tcgen05_guardrail_trap_phase_invalid_during_alloc,@function
        .size           $__internal_1_$__cuda_sm10x_tcgen05_guardrail_trap_phase_invalid_during_alloc,($__internal_2_$__cuda_sm10x_tcgen05_guardrail_trap_unallocated_columns_being_dealloced - $__internal_1_$__cuda_sm10x_tcgen05_guardrail_trap_phase_invalid_during_alloc)
$__internal_1_$__cuda_sm10x_tcgen05_guardrail_trap_phase_invalid_during_alloc:
[----:B------:R-:W-:Y:S05]  /*63c0*/  BPT.TRAP 0x1 ;  /* 0x000000040000795c */ /* 0x000fea0000300000 */
[----:B------:R-:W-:-:S04]  /*63d0*/  IMAD.MOV.U32 R3, RZ, RZ, 0x0 ;  /* 0x00000000ff037424 */ /* 0x000fc800078e00ff */
[----:B------:R-:W-:Y:S05]  /*63e0*/  RET.REL.NODEC R2 `(attn_fwd) ;  /* 0xffffff9c02047950 */ /* 0x000fea0003c3ffff */
        .weak           $__internal_2_$__cuda_sm10x_tcgen05_guardrail_trap_unallocated_columns_being_dealloced
        .type           $__internal_2_$__cuda_sm10x_tcgen05_guardrail_trap_unallocated_columns_being_dealloced,@function
        .size           $__internal_2_$__cuda_sm10x_tcgen05_guardrail_trap_unallocated_columns_being_dealloced,(.L_x_27 - $__internal_2_$__cuda_sm10x_tcgen05_guardrail_trap_unallocated_columns_being_dealloced)
$__internal_2_$__cuda_sm10x_tcgen05_guardrail_trap_unallocated_columns_being_dealloced:
[----:B------:R-:W-:Y:S05]  /*63f0*/  BPT.TRAP 0x1 ;  /* 0x000000040000795c */ /* 0x000fea0000300000 */
[----:B------:R-:W-:-:S04]  /*6400*/  IMAD.MOV.U32 R3, RZ, RZ, 0x0 ;  /* 0x00000000ff037424 */ /* 0x000fc800078e00ff */
[----:B------:R-:W-:Y:S05]  /*6410*/  RET.REL.NODEC R2 `(attn_fwd) ;  /* 0xffffff9802f87950 */ /* 0x000fea0003c3ffff */
.L_x_24:
[----:B------:R-:W-:-:S00]  /*6420*/  BRA `(.L_x_24) ;  /* 0xfffffffc00fc7947 */ /* 0x000fc0000383ffff */
[----:B------:R-:W-:-:S00]  /*6430*/  NOP ;  /* 0x0000000000007918 */ /* 0x000fc00000000000 */
        /* <DEDUP_REMOVED lines=12> */
.L_x_27:


//--------------------- .nv.global.init           --------------------------
	.section	.nv.global.init,"aw",@progbits
.nv.global.init:
	.type		_$_str,@object
	.size		_$_str,(.L_3 - _$_str)
_$_str:
        /*0000*/ 	.byte	0x5f, 0x5f, 0x43, 0x55, 0x44, 0x41, 0x5f, 0x46, 0x54, 0x5a, 0x00
.L_3:


//--------------------- .nv.shared.attn_fwd       --------------------------
	.section	.nv.shared.attn_fwd,"aw",@nobits
	.sectionflags	@""
	.align	16
	.zero		1024


//--------------------- .nv.shared.reserved.0     --------------------------
	.section	.nv.shared.reserved.0,"aw",@nobits
	.align	8
	.weak		__nv_reservedSMEM_offset_0_alias
	.size		__nv_reservedSMEM_offset_0_alias, 0, 64
	.other		__nv_reservedSMEM_offset_0_alias,@"STO_CUDA_RESERVED_SHARED STV_DEFAULT"
__nv_reservedSMEM_offset_0_alias:
	.zero		0
.nv.shared.reserved.0:
	.zero		64
	.weak		__nv_reservedSMEM_allocation_phase
	.type		__nv_reservedSMEM_allocation_phase,@object
	.size		__nv_reservedSMEM_allocation_phase,(.L_0 - __nv_reservedSMEM_allocation_phase)
__nv_reservedSMEM_allocation_phase:
	.zero		1
.L_0:
	.zero		7
	.weak		__nv_reservedSMEM_devtool_atexit_pc
	.type		__nv_reservedSMEM_devtool_atexit_pc,@object
	.size		__nv_reservedSMEM_devtool_atexit_pc,(__nv_reservedSMEM_allocation_mask - __nv_reservedSMEM_devtool_atexit_pc)
__nv_reservedSMEM_devtool_atexit_pc:
	.zero		8
	.weak		__nv_reservedSMEM_allocation_mask
	.type		__nv_reservedSMEM_allocation_mask,@object
	.size		__nv_reservedSMEM_allocation_mask,(.L_2 - __nv_reservedSMEM_allocation_mask)
__nv_reservedSMEM_allocation_mask:
	.zero		4
.L_2:


//--------------------- .nv.constant0.attn_fwd    --------------------------
	.section	.nv.constant0.attn_fwd,"a",@progbits
	.sectionflags	@""
	.align	4
.nv.constant0.attn_fwd:
	.zero		1032


//--------------------- SYMBOLS --------------------------

	.type		.nv.reservedSmem.offset0,@object
	.size		.nv.reservedSmem.offset0,0x4
	.type		.nv.reservedSmem.cap,@object
	.size		.nv.reservedSmem.cap,0x4
